	.target	sm_90a

	.elftype	@"ET_EXEC"


//--------------------- .note.nv.tkinfo           --------------------------
	.section	.note.nv.tkinfo,"",@"SHT_NOTE"
	.sectionflags	@"SHF_NOTE_NV_TKINFO"
	.tkinfo
        /*0018*/ 	.word	0x00000002
        /*0030*/ 	.string	""
        /*0030*/ 	.string	"ptxas"
        /*0030*/ 	.string	"Cuda compilation tools, release 13.0, V13.0.88"
        /*0030*/ 	.string	"Build cuda_13.0.r13.0/compiler.36424714_0"
        /*0030*/ 	.string	"-arch sm_90a -m 64 "



//--------------------- .note.nv.cuinfo           --------------------------
	.section	.note.nv.cuinfo,"",@"SHT_NOTE"
	.sectionflags	@"SHF_NOTE_NV_CUINFO"
        /*0018*/ 	.short	0x0002
        /*001a*/ 	.short	0x005a
        /*001c*/ 	.short	0x0082
	.zero		2


//--------------------- .nv.info                  --------------------------
	.section	.nv.info,"",@"SHT_CUDA_INFO"
	.align	4


	//----- nvinfo : EIATTR_REGCOUNT
	.align		4
        /*0000*/ 	.byte	0x04, 0x2f
        /*0002*/ 	.short	(.L_15 - .L_14)
	.align		4
.L_14:
        /*0004*/ 	.word	index@(_ZN7cutlass13device_kernelINS_4gemm6kernel13GemmUniversalIN4cute5tupleIJiiiiEEENS1_10collective13CollectiveMmaINS1_34MainloopSm90TmaGmmaWarpSpecializedILi28ENS5_IJNS4_1CILi2EEENSA_ILi4EEENSA_ILi1EEEEEENS1_35KernelTmaWarpSpecializedCooperativeEEENS5_IJNSA_ILi128EEESH_NSA_ILi32EEEEEEaNS5_IJlSD_lEEEaSK_NS4_8TiledMMAINS4_8MMA_AtomIJNS4_4SM904GMMA27MMA_64x128x32_S32S8S8_SS_TNEEEENS4_6LayoutINS5_IJSB_SD_SD_EEENS5_IJSD_NSA_ILi0EEEST_EEEEENS5_IJNS4_10UnderscoreESW_SW_EEEEENS4_23SM90_TMA_LOAD_MULTICASTENS4_14ComposedLayoutINS4_7SwizzleILi1ELi4ELi3EEENS4_18smem_ptr_flag_bitsILi8EEENSR_INS5_IJNSA_ILi8EEESI_EEENS5_IJSI_SD_EEEEEEEvNS4_8identityESZ_S19_vS1A_EENS_8epilogue10collective6detail29Sm90TmaWarpSpecializedAdapterINS1D_15DefaultEpilogueIaSK_SK_NS1C_6thread17LinearCombinationIaLi1EiiLNS1H_9ScaleType4KindE0ELNS_15FloatRoundStyleE2EaEENS1_15EpilogueDefaultEEEEEvvEEEEvNT_6ParamsE)
        /*0008*/ 	.word	0x000000a8


	//----- nvinfo : EIATTR_FRAME_SIZE
	.align		4
.L_15:
        /*000c*/ 	.byte	0x04, 0x11
        /*000e*/ 	.short	(.L_17 - .L_16)
	.align		4
.L_16:
        /*0010*/ 	.word	index@(_ZN7cutlass13device_kernelINS_4gemm6kernel13GemmUniversalIN4cute5tupleIJiiiiEEENS1_10collective13CollectiveMmaINS1_34MainloopSm90TmaGmmaWarpSpecializedILi28ENS5_IJNS4_1CILi2EEENSA_ILi4EEENSA_ILi1EEEEEENS1_35KernelTmaWarpSpecializedCooperativeEEENS5_IJNSA_ILi128EEESH_NSA_ILi32EEEEEEaNS5_IJlSD_lEEEaSK_NS4_8TiledMMAINS4_8MMA_AtomIJNS4_4SM904GMMA27MMA_64x128x32_S32S8S8_SS_TNEEEENS4_6LayoutINS5_IJSB_SD_SD_EEENS5_IJSD_NSA_ILi0EEEST_EEEEENS5_IJNS4_10UnderscoreESW_SW_EEEEENS4_23SM90_TMA_LOAD_MULTICASTENS4_14ComposedLayoutINS4_7SwizzleILi1ELi4ELi3EEENS4_18smem_ptr_flag_bitsILi8EEENSR_INS5_IJNSA_ILi8EEESI_EEENS5_IJSI_SD_EEEEEEEvNS4_8identityESZ_S19_vS1A_EENS_8epilogue10collective6detail29Sm90TmaWarpSpecializedAdapterINS1D_15DefaultEpilogueIaSK_SK_NS1C_6thread17LinearCombinationIaLi1EiiLNS1H_9ScaleType4KindE0ELNS_15FloatRoundStyleE2EaEENS1_15EpilogueDefaultEEEEEvvEEEEvNT_6ParamsE)
        /*0014*/ 	.word	0x00000000


	//----- nvinfo : EIATTR_MIN_STACK_SIZE
	.align		4
.L_17:
        /*0018*/ 	.byte	0x04, 0x12
        /*001a*/ 	.short	(.L_19 - .L_18)
	.align		4
.L_18:
        /*001c*/ 	.word	index@(_ZN7cutlass13device_kernelINS_4gemm6kernel13GemmUniversalIN4cute5tupleIJiiiiEEENS1_10collective13CollectiveMmaINS1_34MainloopSm90TmaGmmaWarpSpecializedILi28ENS5_IJNS4_1CILi2EEENSA_ILi4EEENSA_ILi1EEEEEENS1_35KernelTmaWarpSpecializedCooperativeEEENS5_IJNSA_ILi128EEESH_NSA_ILi32EEEEEEaNS5_IJlSD_lEEEaSK_NS4_8TiledMMAINS4_8MMA_AtomIJNS4_4SM904GMMA27MMA_64x128x32_S32S8S8_SS_TNEEEENS4_6LayoutINS5_IJSB_SD_SD_EEENS5_IJSD_NSA_ILi0EEEST_EEEEENS5_IJNS4_10UnderscoreESW_SW_EEEEENS4_23SM90_TMA_LOAD_MULTICASTENS4_14ComposedLayoutINS4_7SwizzleILi1ELi4ELi3EEENS4_18smem_ptr_flag_bitsILi8EEENSR_INS5_IJNSA_ILi8EEESI_EEENS5_IJSI_SD_EEEEEEEvNS4_8identityESZ_S19_vS1A_EENS_8epilogue10collective6detail29Sm90TmaWarpSpecializedAdapterINS1D_15DefaultEpilogueIaSK_SK_NS1C_6thread17LinearCombinationIaLi1EiiLNS1H_9ScaleType4KindE0ELNS_15FloatRoundStyleE2EaEENS1_15EpilogueDefaultEEEEEvvEEEEvNT_6ParamsE)
        /*0020*/ 	.word	0x00000000
.L_19:


//--------------------- .nv.compat                --------------------------
	.section	.nv.compat,"",@"SHT_CUDA_COMPAT_INFO"
	.align	4
        /*0000*/ 	.byte	0x02, 0x09, 0x01, 0x00, 0x02, 0x02, 0x04, 0x00, 0x02, 0x05, 0x05, 0x00, 0x03, 0x07, 0x01, 0x01
        /*0010*/ 	.byte	0x02, 0x03, 0x01, 0x00, 0x02, 0x06, 0x01, 0x00, 0x04, 0x0b, 0x08, 0x00, 0x00, 0x00, 0x00, 0x00
        /*0020*/ 	.byte	0x00, 0x00, 0x00, 0x00


//--------------------- .nv.info._ZN7cutlass13device_kernelINS_4gemm6kernel13GemmUniversalIN4cute5tupleIJiiiiEEENS1_10collective13CollectiveMmaINS1_34MainloopSm90TmaGmmaWarpSpecializedILi28ENS5_IJNS4_1CILi2EEENSA_ILi4EEENSA_ILi1EEEEEENS1_35KernelTmaWarpSpecializedCooperativeEEENS5_IJNSA_ILi128EEESH_NSA_ILi32EEEEEEaNS5_IJlSD_lEEEaSK_NS4_8TiledMMAINS4_8MMA_AtomIJNS4_4SM904GMMA27MMA_64x128x32_S32S8S8_SS_TNEEEENS4_6LayoutINS5_IJSB_SD_SD_EEENS5_IJSD_NSA_ILi0EEEST_EEEEENS5_IJNS4_10UnderscoreESW_SW_EEEEENS4_23SM90_TMA_LOAD_MULTICASTENS4_14ComposedLayoutINS4_7SwizzleILi1ELi4ELi3EEENS4_18smem_ptr_flag_bitsILi8EEENSR_INS5_IJNSA_ILi8EEESI_EEENS5_IJSI_SD_EEEEEEEvNS4_8identityESZ_S19_vS1A_EENS_8epilogue10collective6detail29Sm90TmaWarpSpecializedAdapterINS1D_15DefaultEpilogueIaSK_SK_NS1C_6thread17LinearCombinationIaLi1EiiLNS1H_9ScaleType4KindE0ELNS_15FloatRoundStyleE2EaEENS1_15EpilogueDefaultEEEEEvvEEEEvNT_6ParamsE --------------------------
	.section	.nv.info._ZN7cutlass13device_kernelINS_4gemm6kernel13GemmUniversalIN4cute5tupleIJiiiiEEENS1_10collective13CollectiveMmaINS1_34MainloopSm90TmaGmmaWarpSpecializedILi28ENS5_IJNS4_1CILi2EEENSA_ILi4EEENSA_ILi1EEEEEENS1_35KernelTmaWarpSpecializedCooperativeEEENS5_IJNSA_ILi128EEESH_NSA_ILi32EEEEEEaNS5_IJlSD_lEEEaSK_NS4_8TiledMMAINS4_8MMA_AtomIJNS4_4SM904GMMA27MMA_64x128x32_S32S8S8_SS_TNEEEENS4_6LayoutINS5_IJSB_SD_SD_EEENS5_IJSD_NSA_ILi0EEEST_EEEEENS5_IJNS4_10UnderscoreESW_SW_EEEEENS4_23SM90_TMA_LOAD_MULTICASTENS4_14ComposedLayoutINS4_7SwizzleILi1ELi4ELi3EEENS4_18smem_ptr_flag_bitsILi8EEENSR_INS5_IJNSA_ILi8EEESI_EEENS5_IJSI_SD_EEEEEEEvNS4_8identityESZ_S19_vS1A_EENS_8epilogue10collective6detail29Sm90TmaWarpSpecializedAdapterINS1D_15DefaultEpilogueIaSK_SK_NS1C_6thread17LinearCombinationIaLi1EiiLNS1H_9ScaleType4KindE0ELNS_15FloatRoundStyleE2EaEENS1_15EpilogueDefaultEEEEEvvEEEEvNT_6ParamsE,"",@"SHT_CUDA_INFO"
	.sectionflags	@""
	.align	4


	//----- nvinfo : EIATTR_CUDA_API_VERSION
	.align		4
        /*0000*/ 	.byte	0x04, 0x37
        /*0002*/ 	.short	(.L_21 - .L_20)
.L_20:
        /*0004*/ 	.word	0x00000082


	//----- nvinfo : EIATTR_KPARAM_INFO
	.align		4
.L_21:
        /*0008*/ 	.byte	0x04, 0x17
        /*000a*/ 	.short	(.L_23 - .L_22)
.L_22:
        /*000c*/ 	.word	0x00000000
        /*0010*/ 	.short	0x0000
        /*0012*/ 	.short	0x0070
        /*0014*/ 	.byte	0x00, 0xf0, 0x01, 0x10


	//----- nvinfo : EIATTR_SPARSE_MMA_MASK
	.align		4
.L_23:
        /*0018*/ 	.byte	0x03, 0x50
        /*001a*/ 	.short	0x0000


	//----- nvinfo : EIATTR_MAXREG_COUNT
	.align		4
        /*001c*/ 	.byte	0x03, 0x1b
        /*001e*/ 	.short	0x00a8


	//----- nvinfo : EIATTR_NUM_BARRIERS
	.align		4
        /*0020*/ 	.byte	0x02, 0x4c
        /*0022*/ 	.byte	0x01
	.zero		1


	//----- nvinfo : EIATTR_EXTERNS
	.align		4
        /*0024*/ 	.byte	0x04, 0x0f
        /*0026*/ 	.short	(.L_25 - .L_24)


	//   ....[0]....
	.align		4
.L_24:
        /*0028*/ 	.word	index@(__assertfail)


	//----- nvinfo : EIATTR_MERCURY_ISA_VERSION
	.align		4
.L_25:
        /*002c*/ 	.byte	0x03, 0x5f
        /*002e*/ 	.short	0x0101


	//----- nvinfo : EIATTR_INT_WARP_WIDE_INSTR_OFFSETS
	.align		4
        /*0030*/ 	.byte	0x04, 0x31
        /*0032*/ 	.short	(.L_27 - .L_26)


	//   ....[0]....
.L_26:
        /*0034*/ 	.word	0x000007b0


	//   ....[1]....
        /*0038*/ 	.word	0x000007e0


	//   ....[2]....
        /*003c*/ 	.word	0x000009c0


	//   ....[3]....
        /*0040*/ 	.word	0x00001f10


	//----- nvinfo : EIATTR_COOP_GROUP_MASK_REGIDS
	.align		4
.L_27:
        /*0044*/ 	.byte	0x04, 0x29
        /*0046*/ 	.short	(.L_29 - .L_28)


	//   ....[0]....
.L_28:
        /*0048*/ 	.word	0xffffffff


	//   ....[1]....
        /*004c*/ 	.word	0xffffffff


	//   ....[2]....
        /*0050*/ 	.word	0xffffffff


	//   ....[3]....
        /*0054*/ 	.word	0xffffffff


	//   ....[4]....
        /*0058*/ 	.word	0xffffffff


	//   ....[5]....
        /*005c*/ 	.word	0xffffffff


	//----- nvinfo : EIATTR_COOP_GROUP_INSTR_OFFSETS
	.align		4
.L_29:
        /*0060*/ 	.byte	0x04, 0x28
        /*0062*/ 	.short	(.L_31 - .L_30)


	//   ....[0]....
.L_30:
        /*0064*/ 	.word	0x00000060


	//   ....[1]....
        /*0068*/ 	.word	0x00000070


	//   ....[2]....
        /*006c*/ 	.word	0x00000130


	//   ....[3]....
        /*0070*/ 	.word	0x00000600


	//   ....[4]....
        /*0074*/ 	.word	0x00000b30


	//   ....[5]....
        /*0078*/ 	.word	0x00001760


	//----- nvinfo : EIATTR_REG_RECONFIG
	.align		4
.L_31:
        /*007c*/ 	.byte	0x01, 0x54
	.zero		2


	//----- nvinfo : EIATTR_SYSCALL_OFFSETS
	.align		4
        /*0080*/ 	.byte	0x04, 0x46
        /*0082*/ 	.short	(.L_33 - .L_32)


	//   ....[0]....
.L_32:
        /*0084*/ 	.word	0x00001950


	//----- nvinfo : EIATTR_MBARRIER_INSTR_OFFSETS
	.align		4
.L_33:
        /*0088*/ 	.byte	0x04, 0x39
        /*008a*/ 	.short	(.L_35 - .L_34)


	//   ....[0]....
.L_34:
        /*008c*/ 	.word	0x00000250
        /*0090*/ 	.word	0x000000ff
        /*0094*/ 	.word	0x00000000
        /*0098*/ 	.short	0x0100
        /*009a*/ 	.byte	0x08
	.zero		1


	//   ....[1]....
        /*009c*/ 	.word	0x00000260
        /*00a0*/ 	.word	0x000000ff
        /*00a4*/ 	.word	0x000000e0
        /*00a8*/ 	.short	0x0100
        /*00aa*/ 	.byte	0x08
	.zero		1


	//   ....[2]....
        /*00ac*/ 	.word	0x00000270
        /*00b0*/ 	.word	0x000000ff
        /*00b4*/ 	.word	0x00000008
        /*00b8*/ 	.short	0x0100
        /*00ba*/ 	.byte	0x08
	.zero		1


	//   ....[3]....
        /*00bc*/ 	.word	0x00000280
        /*00c0*/ 	.word	0x000000ff
        /*00c4*/ 	.word	0x000000e8
        /*00c8*/ 	.short	0x0100
        /*00ca*/ 	.byte	0x08
	.zero		1


	//   ....[4]....
        /*00cc*/ 	.word	0x00000290
        /*00d0*/ 	.word	0x000000ff
        /*00d4*/ 	.word	0x00000010
        /*00d8*/ 	.short	0x0100
        /*00da*/ 	.byte	0x08
	.zero		1


	//   ....[5]....
        /*00dc*/ 	.word	0x000002a0
        /*00e0*/ 	.word	0x000000ff
        /*00e4*/ 	.word	0x000000f0
        /*00e8*/ 	.short	0x0100
        /*00ea*/ 	.byte	0x08
	.zero		1


	//   ....[6]....
        /*00ec*/ 	.word	0x000002b0
        /*00f0*/ 	.word	0x000000ff
        /*00f4*/ 	.word	0x00000018
        /*00f8*/ 	.short	0x0100
        /*00fa*/ 	.byte	0x08
	.zero		1


	//   ....[7]....
        /*00fc*/ 	.word	0x000002c0
        /*0100*/ 	.word	0x000000ff
        /*0104*/ 	.word	0x000000f8
        /*0108*/ 	.short	0x0100
        /*010a*/ 	.byte	0x08
	.zero		1


	//   ....[8]....
        /*010c*/ 	.word	0x000002d0
        /*0110*/ 	.word	0x000000ff
        /*0114*/ 	.word	0x00000020
        /*0118*/ 	.short	0x0100
        /*011a*/ 	.byte	0x08
	.zero		1


	//   ....[9]....
        /*011c*/ 	.word	0x000002e0
        /*0120*/ 	.word	0x000000ff
        /*0124*/ 	.word	0x00000100
        /*0128*/ 	.short	0x0100
        /*012a*/ 	.byte	0x08
	.zero		1


	//   ....[10]....
        /*012c*/ 	.word	0x000002f0
        /*0130*/ 	.word	0x000000ff
        /*0134*/ 	.word	0x00000028
        /*0138*/ 	.short	0x0100
        /*013a*/ 	.byte	0x08
	.zero		1


	//   ....[11]....
        /*013c*/ 	.word	0x00000300
        /*0140*/ 	.word	0x000000ff
        /*0144*/ 	.word	0x00000108
        /*0148*/ 	.short	0x0100
        /*014a*/ 	.byte	0x08
	.zero		1


	//   ....[12]....
        /*014c*/ 	.word	0x00000310
        /*0150*/ 	.word	0x000000ff
        /*0154*/ 	.word	0x00000030
        /*0158*/ 	.short	0x0100
        /*015a*/ 	.byte	0x08
	.zero		1


	//   ....[13]....
        /*015c*/ 	.word	0x00000320
        /*0160*/ 	.word	0x000000ff
        /*0164*/ 	.word	0x00000110
        /*0168*/ 	.short	0x0100
        /*016a*/ 	.byte	0x08
	.zero		1


	//   ....[14]....
        /*016c*/ 	.word	0x00000330
        /*0170*/ 	.word	0x000000ff
        /*0174*/ 	.word	0x00000038
        /*0178*/ 	.short	0x0100
        /*017a*/ 	.byte	0x08
	.zero		1


	//   ....[15]....
        /*017c*/ 	.word	0x00000340
        /*0180*/ 	.word	0x000000ff
        /*0184*/ 	.word	0x00000118
        /*0188*/ 	.short	0x0100
        /*018a*/ 	.byte	0x08
	.zero		1


	//   ....[16]....
        /*018c*/ 	.word	0x00000350
        /*0190*/ 	.word	0x000000ff
        /*0194*/ 	.word	0x00000040
        /*0198*/ 	.short	0x0100
        /*019a*/ 	.byte	0x08
	.zero		1


	//   ....[17]....
        /*019c*/ 	.word	0x00000360
        /*01a0*/ 	.word	0x000000ff
        /*01a4*/ 	.word	0x00000120
        /*01a8*/ 	.short	0x0100
        /*01aa*/ 	.byte	0x08
	.zero		1


	//   ....[18]....
        /*01ac*/ 	.word	0x00000370
        /*01b0*/ 	.word	0x000000ff
        /*01b4*/ 	.word	0x00000048
        /*01b8*/ 	.short	0x0100
        /*01ba*/ 	.byte	0x08
	.zero		1


	//   ....[19]....
        /*01bc*/ 	.word	0x00000380
        /*01c0*/ 	.word	0x000000ff
        /*01c4*/ 	.word	0x00000128
        /*01c8*/ 	.short	0x0100
        /*01ca*/ 	.byte	0x08
	.zero		1


	//   ....[20]....
        /*01cc*/ 	.word	0x00000390
        /*01d0*/ 	.word	0x000000ff
        /*01d4*/ 	.word	0x00000050
        /*01d8*/ 	.short	0x0100
        /*01da*/ 	.byte	0x08
	.zero		1


	//   ....[21]....
        /*01dc*/ 	.word	0x000003a0
        /*01e0*/ 	.word	0x000000ff
        /*01e4*/ 	.word	0x00000130
        /*01e8*/ 	.short	0x0100
        /*01ea*/ 	.byte	0x08
	.zero		1


	//   ....[22]....
        /*01ec*/ 	.word	0x000003b0
        /*01f0*/ 	.word	0x000000ff
        /*01f4*/ 	.word	0x00000058
        /*01f8*/ 	.short	0x0100
        /*01fa*/ 	.byte	0x08
	.zero		1


	//   ....[23]....
        /*01fc*/ 	.word	0x000003c0
        /*0200*/ 	.word	0x000000ff
        /*0204*/ 	.word	0x00000138
        /*0208*/ 	.short	0x0100
        /*020a*/ 	.byte	0x08
	.zero		1


	//   ....[24]....
        /*020c*/ 	.word	0x000003d0
        /*0210*/ 	.word	0x000000ff
        /*0214*/ 	.word	0x00000060
        /*0218*/ 	.short	0x0100
        /*021a*/ 	.byte	0x08
	.zero		1


	//   ....[25]....
        /*021c*/ 	.word	0x000003e0
        /*0220*/ 	.word	0x000000ff
        /*0224*/ 	.word	0x00000140
        /*0228*/ 	.short	0x0100
        /*022a*/ 	.byte	0x08
	.zero		1


	//   ....[26]....
        /*022c*/ 	.word	0x000003f0
        /*0230*/ 	.word	0x000000ff
        /*0234*/ 	.word	0x00000068
        /*0238*/ 	.short	0x0100
        /*023a*/ 	.byte	0x08
	.zero		1


	//   ....[27]....
        /*023c*/ 	.word	0x00000400
        /*0240*/ 	.word	0x000000ff
        /*0244*/ 	.word	0x00000148
        /*0248*/ 	.short	0x0100
        /*024a*/ 	.byte	0x08
	.zero		1


	//   ....[28]....
        /*024c*/ 	.word	0x00000410
        /*0250*/ 	.word	0x000000ff
        /*0254*/ 	.word	0x00000070
        /*0258*/ 	.short	0x0100
        /*025a*/ 	.byte	0x08
	.zero		1


	//   ....[29]....
        /*025c*/ 	.word	0x00000420
        /*0260*/ 	.word	0x000000ff
        /*0264*/ 	.word	0x00000150
        /*0268*/ 	.short	0x0100
        /*026a*/ 	.byte	0x08
	.zero		1


	//   ....[30]....
        /*026c*/ 	.word	0x00000430
        /*0270*/ 	.word	0x000000ff
        /*0274*/ 	.word	0x00000078
        /*0278*/ 	.short	0x0100
        /*027a*/ 	.byte	0x08
	.zero		1


	//   ....[31]....
        /*027c*/ 	.word	0x00000440
        /*0280*/ 	.word	0x000000ff
        /*0284*/ 	.word	0x00000158
        /*0288*/ 	.short	0x0100
        /*028a*/ 	.byte	0x08
	.zero		1


	//   ....[32]....
        /*028c*/ 	.word	0x00000450
        /*0290*/ 	.word	0x000000ff
        /*0294*/ 	.word	0x00000080
        /*0298*/ 	.short	0x0100
        /*029a*/ 	.byte	0x08
	.zero		1


	//   ....[33]....
        /*029c*/ 	.word	0x00000460
        /*02a0*/ 	.word	0x000000ff
        /*02a4*/ 	.word	0x00000160
        /*02a8*/ 	.short	0x0100
        /*02aa*/ 	.byte	0x08
	.zero		1


	//   ....[34]....
        /*02ac*/ 	.word	0x00000470
        /*02b0*/ 	.word	0x000000ff
        /*02b4*/ 	.word	0x00000088
        /*02b8*/ 	.short	0x0100
        /*02ba*/ 	.byte	0x08
	.zero		1


	//   ....[35]....
        /*02bc*/ 	.word	0x00000480
        /*02c0*/ 	.word	0x000000ff
        /*02c4*/ 	.word	0x00000168
        /*02c8*/ 	.short	0x0100
        /*02ca*/ 	.byte	0x08
	.zero		1


	//   ....[36]....
        /*02cc*/ 	.word	0x00000490
        /*02d0*/ 	.word	0x000000ff
        /*02d4*/ 	.word	0x00000090
        /*02d8*/ 	.short	0x0100
        /*02da*/ 	.byte	0x08
	.zero		1


	//   ....[37]....
        /*02dc*/ 	.word	0x000004a0
        /*02e0*/ 	.word	0x000000ff
        /*02e4*/ 	.word	0x00000170
        /*02e8*/ 	.short	0x0100
        /*02ea*/ 	.byte	0x08
	.zero		1


	//   ....[38]....
        /*02ec*/ 	.word	0x000004b0
        /*02f0*/ 	.word	0x000000ff
        /*02f4*/ 	.word	0x00000098
        /*02f8*/ 	.short	0x0100
        /*02fa*/ 	.byte	0x08
	.zero		1


	//   ....[39]....
        /*02fc*/ 	.word	0x000004c0
        /*0300*/ 	.word	0x000000ff
        /*0304*/ 	.word	0x00000178
        /*0308*/ 	.short	0x0100
        /*030a*/ 	.byte	0x08
	.zero		1


	//   ....[40]....
        /*030c*/ 	.word	0x000004d0
        /*0310*/ 	.word	0x000000ff
        /*0314*/ 	.word	0x000000a0
        /*0318*/ 	.short	0x0100
        /*031a*/ 	.byte	0x08
	.zero		1


	//   ....[41]....
        /*031c*/ 	.word	0x000004e0
        /*0320*/ 	.word	0x000000ff
        /*0324*/ 	.word	0x00000180
        /*0328*/ 	.short	0x0100
        /*032a*/ 	.byte	0x08
	.zero		1


	//   ....[42]....
        /*032c*/ 	.word	0x000004f0
        /*0330*/ 	.word	0x000000ff
        /*0334*/ 	.word	0x000000a8
        /*0338*/ 	.short	0x0100
        /*033a*/ 	.byte	0x08
	.zero		1


	//   ....[43]....
        /*033c*/ 	.word	0x00000500
        /*0340*/ 	.word	0x000000ff
        /*0344*/ 	.word	0x00000188
        /*0348*/ 	.short	0x0100
        /*034a*/ 	.byte	0x08
	.zero		1


	//   ....[44]....
        /*034c*/ 	.word	0x00000510
        /*0350*/ 	.word	0x000000ff
        /*0354*/ 	.word	0x000000b0
        /*0358*/ 	.short	0x0100
        /*035a*/ 	.byte	0x08
	.zero		1


	//   ....[45]....
        /*035c*/ 	.word	0x00000520
        /*0360*/ 	.word	0x000000ff
        /*0364*/ 	.word	0x00000190
        /*0368*/ 	.short	0x0100
        /*036a*/ 	.byte	0x08
	.zero		1


	//   ....[46]....
        /*036c*/ 	.word	0x00000530
        /*0370*/ 	.word	0x000000ff
        /*0374*/ 	.word	0x000000b8
        /*0378*/ 	.short	0x0100
        /*037a*/ 	.byte	0x08
	.zero		1


	//   ....[47]....
        /*037c*/ 	.word	0x00000540
        /*0380*/ 	.word	0x000000ff
        /*0384*/ 	.word	0x00000198
        /*0388*/ 	.short	0x0100
        /*038a*/ 	.byte	0x08
	.zero		1


	//   ....[48]....
        /*038c*/ 	.word	0x00000550
        /*0390*/ 	.word	0x000000ff
        /*0394*/ 	.word	0x000000c0
        /*0398*/ 	.short	0x0100
        /*039a*/ 	.byte	0x08
	.zero		1


	//   ....[49]....
        /*039c*/ 	.word	0x00000560
        /*03a0*/ 	.word	0x000000ff
        /*03a4*/ 	.word	0x000001a0
        /*03a8*/ 	.short	0x0100
        /*03aa*/ 	.byte	0x08
	.zero		1


	//   ....[50]....
        /*03ac*/ 	.word	0x00000570
        /*03b0*/ 	.word	0x000000ff
        /*03b4*/ 	.word	0x000000c8
        /*03b8*/ 	.short	0x0100
        /*03ba*/ 	.byte	0x08
	.zero		1


	//   ....[51]....
        /*03bc*/ 	.word	0x00000580
        /*03c0*/ 	.word	0x000000ff
        /*03c4*/ 	.word	0x000001a8
        /*03c8*/ 	.short	0x0100
        /*03ca*/ 	.byte	0x08
	.zero		1


	//   ....[52]....
        /*03cc*/ 	.word	0x00000590
        /*03d0*/ 	.word	0x000000ff
        /*03d4*/ 	.word	0x000000d0
        /*03d8*/ 	.short	0x0100
        /*03da*/ 	.byte	0x08
	.zero		1


	//   ....[53]....
        /*03dc*/ 	.word	0x000005a0
        /*03e0*/ 	.word	0x000000ff
        /*03e4*/ 	.word	0x000001b0
        /*03e8*/ 	.short	0x0100
        /*03ea*/ 	.byte	0x08
	.zero		1


	//   ....[54]....
        /*03ec*/ 	.word	0x000005b0
        /*03f0*/ 	.word	0x000000ff
        /*03f4*/ 	.word	0x000000d8
        /*03f8*/ 	.short	0x0100
        /*03fa*/ 	.byte	0x08
	.zero		1


	//   ....[55]....
        /*03fc*/ 	.word	0x000005c0
        /*0400*/ 	.word	0x000000ff
        /*0404*/ 	.word	0x000001b8
        /*0408*/ 	.short	0x0100
        /*040a*/ 	.byte	0x08
	.zero		1


	//   ....[56]....
        /*040c*/ 	.word	0x00000a40
        /*0410*/ 	.word	0x000000ff
        /*0414*/ 	.word	0x000001d0
        /*0418*/ 	.short	0x0100
        /*041a*/ 	.byte	0x06
	.zero		1


	//   ....[57]....
        /*041c*/ 	.word	0x00000ad0
        /*0420*/ 	.word	0x000000ff
        /*0424*/ 	.word	0x000001d8
        /*0428*/ 	.short	0x0100
        /*042a*/ 	.byte	0x06
	.zero		1


	//   ....[58]....
        /*042c*/ 	.word	0x00001a20
        /*0430*/ 	.word	0x00000003
        /*0434*/ 	.word	0x00000000
        /*0438*/ 	.short	0x010a
        /*043a*/ 	.byte	0x3f
	.zero		1


	//   ....[59]....
        /*043c*/ 	.word	0x00001a80
        /*0440*/ 	.word	0x00000003
        /*0444*/ 	.word	0x00000000
        /*0448*/ 	.short	0x010a
        /*044a*/ 	.byte	0x3f
	.zero		1


	//   ....[60]....
        /*044c*/ 	.word	0x00001c90
        /*0450*/ 	.word	0x00000005
        /*0454*/ 	.word	0x00000000
        /*0458*/ 	.short	0x010a
        /*045a*/ 	.byte	0x3f
	.zero		1


	//   ....[61]....
        /*045c*/ 	.word	0x00001cd0
        /*0460*/ 	.word	0x00000005
        /*0464*/ 	.word	0x00000000
        /*0468*/ 	.short	0x010a
        /*046a*/ 	.byte	0x3f
	.zero		1


	//   ....[62]....
        /*046c*/ 	.word	0x00001dc0
        /*0470*/ 	.word	0x00000004
        /*0474*/ 	.word	0x00000000
        /*0478*/ 	.short	0x0101
        /*047a*/ 	.byte	0x3f
	.zero		1


	//   ....[63]....
        /*047c*/ 	.word	0x00001fb0
        /*0480*/ 	.word	0x00000004
        /*0484*/ 	.word	0x00000000
        /*0488*/ 	.short	0x0101
        /*048a*/ 	.byte	0x3f
	.zero		1


	//   ....[64]....
        /*048c*/ 	.word	0x000063b0
        /*0490*/ 	.word	0x00000014
        /*0494*/ 	.word	0x000000e0
        /*0498*/ 	.short	0x010a
        /*049a*/ 	.byte	0x3f
	.zero		1


	//   ....[65]....
        /*049c*/ 	.word	0x00006740
        /*04a0*/ 	.word	0x00000000
        /*04a4*/ 	.word	0x000001d8
        /*04a8*/ 	.short	0x0101
        /*04aa*/ 	.byte	0x3f
	.zero		1


	//   ....[66]....
        /*04ac*/ 	.word	0x00006e70
        /*04b0*/ 	.word	0x00000007
        /*04b4*/ 	.word	0x00000000
        /*04b8*/ 	.short	0x010a
        /*04ba*/ 	.byte	0x3f
	.zero		1


	//   ....[67]....
        /*04bc*/ 	.word	0x00006ef0
        /*04c0*/ 	.word	0x00000006
        /*04c4*/ 	.word	0x00000000
        /*04c8*/ 	.short	0x010a
        /*04ca*/ 	.byte	0x3f
	.zero		1


	//   ....[68]....
        /*04cc*/ 	.word	0x00006f80
        /*04d0*/ 	.word	0x00000007
        /*04d4*/ 	.word	0x00000000
        /*04d8*/ 	.short	0x010a
        /*04da*/ 	.byte	0x3f
	.zero		1


	//   ....[69]....
        /*04dc*/ 	.word	0x00007010
        /*04e0*/ 	.word	0x00000006
        /*04e4*/ 	.word	0x00000000
        /*04e8*/ 	.short	0x010a
        /*04ea*/ 	.byte	0x3f
	.zero		1


	//   ....[70]....
        /*04ec*/ 	.word	0x000070a0
        /*04f0*/ 	.word	0x00000007
        /*04f4*/ 	.word	0x00000000
        /*04f8*/ 	.short	0x010a
        /*04fa*/ 	.byte	0x3f
	.zero		1


	//   ....[71]....
        /*04fc*/ 	.word	0x00007130
        /*0500*/ 	.word	0x00000006
        /*0504*/ 	.word	0x00000000
        /*0508*/ 	.short	0x010a
        /*050a*/ 	.byte	0x3f
	.zero		1


	//   ....[72]....
        /*050c*/ 	.word	0x000071c0
        /*0510*/ 	.word	0x00000007
        /*0514*/ 	.word	0x00000000
        /*0518*/ 	.short	0x010a
        /*051a*/ 	.byte	0x3f
	.zero		1


	//   ....[73]....
        /*051c*/ 	.word	0x00007250
        /*0520*/ 	.word	0x00000006
        /*0524*/ 	.word	0x00000000
        /*0528*/ 	.short	0x010a
        /*052a*/ 	.byte	0x3f
	.zero		1


	//   ....[74]....
        /*052c*/ 	.word	0x000072e0
        /*0530*/ 	.word	0x00000007
        /*0534*/ 	.word	0x00000000
        /*0538*/ 	.short	0x010a
        /*053a*/ 	.byte	0x3f
	.zero		1


	//   ....[75]....
        /*053c*/ 	.word	0x00007370
        /*0540*/ 	.word	0x00000006
        /*0544*/ 	.word	0x00000000
        /*0548*/ 	.short	0x010a
        /*054a*/ 	.byte	0x3f
	.zero		1


	//   ....[76]....
        /*054c*/ 	.word	0x00007400
        /*0550*/ 	.word	0x00000007
        /*0554*/ 	.word	0x00000000
        /*0558*/ 	.short	0x010a
        /*055a*/ 	.byte	0x3f
	.zero		1


	//   ....[77]....
        /*055c*/ 	.word	0x00007490
        /*0560*/ 	.word	0x00000006
        /*0564*/ 	.word	0x00000000
        /*0568*/ 	.short	0x010a
        /*056a*/ 	.byte	0x3f
	.zero		1


	//   ....[78]....
        /*056c*/ 	.word	0x00007520
        /*0570*/ 	.word	0x00000007
        /*0574*/ 	.word	0x00000000
        /*0578*/ 	.short	0x010a
        /*057a*/ 	.byte	0x3f
	.zero		1


	//   ....[79]....
        /*057c*/ 	.word	0x000075b0
        /*0580*/ 	.word	0x00000006
        /*0584*/ 	.word	0x00000000
        /*0588*/ 	.short	0x010a
        /*058a*/ 	.byte	0x3f
	.zero		1


	//   ....[80]....
        /*058c*/ 	.word	0x00007640
        /*0590*/ 	.word	0x00000007
        /*0594*/ 	.word	0x00000000
        /*0598*/ 	.short	0x010a
        /*059a*/ 	.byte	0x3f
	.zero		1


	//   ....[81]....
        /*059c*/ 	.word	0x000076d0
        /*05a0*/ 	.word	0x00000006
        /*05a4*/ 	.word	0x00000000
        /*05a8*/ 	.short	0x010a
        /*05aa*/ 	.byte	0x3f
	.zero		1


	//   ....[82]....
        /*05ac*/ 	.word	0x00007760
        /*05b0*/ 	.word	0x00000007
        /*05b4*/ 	.word	0x00000000
        /*05b8*/ 	.short	0x010a
        /*05ba*/ 	.byte	0x3f
	.zero		1


	//   ....[83]....
        /*05bc*/ 	.word	0x000077f0
        /*05c0*/ 	.word	0x00000006
        /*05c4*/ 	.word	0x00000000
        /*05c8*/ 	.short	0x010a
        /*05ca*/ 	.byte	0x3f
	.zero		1


	//   ....[84]....
        /*05cc*/ 	.word	0x00007880
        /*05d0*/ 	.word	0x00000007
        /*05d4*/ 	.word	0x00000000
        /*05d8*/ 	.short	0x010a
        /*05da*/ 	.byte	0x3f
	.zero		1


	//   ....[85]....
        /*05dc*/ 	.word	0x00007910
        /*05e0*/ 	.word	0x00000006
        /*05e4*/ 	.word	0x00000000
        /*05e8*/ 	.short	0x010a
        /*05ea*/ 	.byte	0x3f
	.zero		1


	//   ....[86]....
        /*05ec*/ 	.word	0x000079a0
        /*05f0*/ 	.word	0x00000007
        /*05f4*/ 	.word	0x00000000
        /*05f8*/ 	.short	0x010a
        /*05fa*/ 	.byte	0x3f
	.zero		1


	//   ....[87]....
        /*05fc*/ 	.word	0x00007a30
        /*0600*/ 	.word	0x00000006
        /*0604*/ 	.word	0x00000000
        /*0608*/ 	.short	0x010a
        /*060a*/ 	.byte	0x3f
	.zero		1


	//   ....[88]....
        /*060c*/ 	.word	0x00007ac0
        /*0610*/ 	.word	0x00000007
        /*0614*/ 	.word	0x00000000
        /*0618*/ 	.short	0x010a
        /*061a*/ 	.byte	0x3f
	.zero		1


	//   ....[89]....
        /*061c*/ 	.word	0x00007b50
        /*0620*/ 	.word	0x00000006
        /*0624*/ 	.word	0x00000000
        /*0628*/ 	.short	0x010a
        /*062a*/ 	.byte	0x3f
	.zero		1


	//   ....[90]....
        /*062c*/ 	.word	0x00007be0
        /*0630*/ 	.word	0x00000007
        /*0634*/ 	.word	0x00000000
        /*0638*/ 	.short	0x010a
        /*063a*/ 	.byte	0x3f
	.zero		1


	//   ....[91]....
        /*063c*/ 	.word	0x00007c70
        /*0640*/ 	.word	0x00000006
        /*0644*/ 	.word	0x00000000
        /*0648*/ 	.short	0x010a
        /*064a*/ 	.byte	0x3f
	.zero		1


	//   ....[92]....
        /*064c*/ 	.word	0x00007d00
        /*0650*/ 	.word	0x00000007
        /*0654*/ 	.word	0x00000000
        /*0658*/ 	.short	0x010a
        /*065a*/ 	.byte	0x3f
	.zero		1


	//   ....[93]....
        /*065c*/ 	.word	0x00007d90
        /*0660*/ 	.word	0x00000005
        /*0664*/ 	.word	0x00000000
        /*0668*/ 	.short	0x010a
        /*066a*/ 	.byte	0x3f
	.zero		1


	//   ....[94]....
        /*066c*/ 	.word	0x00007df0
        /*0670*/ 	.word	0x00000003
        /*0674*/ 	.word	0x00000000
        /*0678*/ 	.short	0x010a
        /*067a*/ 	.byte	0x3f
	.zero		1


	//   ....[95]....
        /*067c*/ 	.word	0x00007e40
        /*0680*/ 	.word	0x00000005
        /*0684*/ 	.word	0x00000000
        /*0688*/ 	.short	0x010a
        /*068a*/ 	.byte	0x3f
	.zero		1


	//   ....[96]....
        /*068c*/ 	.word	0x00007f10
        /*0690*/ 	.word	0x00000014
        /*0694*/ 	.word	0x000000e0
        /*0698*/ 	.short	0x010a
        /*069a*/ 	.byte	0x3f
	.zero		1


	//   ....[97]....
        /*069c*/ 	.word	0x00007fe0
        /*06a0*/ 	.word	0x00000007
        /*06a4*/ 	.word	0x00000000
        /*06a8*/ 	.short	0x010a
        /*06aa*/ 	.byte	0x3f
	.zero		1


	//   ....[98]....
        /*06ac*/ 	.word	0x00008030
        /*06b0*/ 	.word	0x00000006
        /*06b4*/ 	.word	0x00000000
        /*06b8*/ 	.short	0x010a
        /*06ba*/ 	.byte	0x3f
	.zero		1


	//   ....[99]....
        /*06bc*/ 	.word	0x00008080
        /*06c0*/ 	.word	0x00000007
        /*06c4*/ 	.word	0x00000000
        /*06c8*/ 	.short	0x010a
        /*06ca*/ 	.byte	0x3f
	.zero		1


	//   ....[100]....
        /*06cc*/ 	.word	0x000080d0
        /*06d0*/ 	.word	0x00000006
        /*06d4*/ 	.word	0x00000000
        /*06d8*/ 	.short	0x010a
        /*06da*/ 	.byte	0x3f
	.zero		1


	//   ....[101]....
        /*06dc*/ 	.word	0x00008120
        /*06e0*/ 	.word	0x00000007
        /*06e4*/ 	.word	0x00000000
        /*06e8*/ 	.short	0x010a
        /*06ea*/ 	.byte	0x3f
	.zero		1


	//   ....[102]....
        /*06ec*/ 	.word	0x00008170
        /*06f0*/ 	.word	0x00000006
        /*06f4*/ 	.word	0x00000000
        /*06f8*/ 	.short	0x010a
        /*06fa*/ 	.byte	0x3f
	.zero		1


	//   ....[103]....
        /*06fc*/ 	.word	0x000081c0
        /*0700*/ 	.word	0x00000007
        /*0704*/ 	.word	0x00000000
        /*0708*/ 	.short	0x010a
        /*070a*/ 	.byte	0x3f
	.zero		1


	//   ....[104]....
        /*070c*/ 	.word	0x00008210
        /*0710*/ 	.word	0x00000006
        /*0714*/ 	.word	0x00000000
        /*0718*/ 	.short	0x010a
        /*071a*/ 	.byte	0x3f
	.zero		1


	//   ....[105]....
        /*071c*/ 	.word	0x00008260
        /*0720*/ 	.word	0x00000007
        /*0724*/ 	.word	0x00000000
        /*0728*/ 	.short	0x010a
        /*072a*/ 	.byte	0x3f
	.zero		1


	//   ....[106]....
        /*072c*/ 	.word	0x000082b0
        /*0730*/ 	.word	0x00000006
        /*0734*/ 	.word	0x00000000
        /*0738*/ 	.short	0x010a
        /*073a*/ 	.byte	0x3f
	.zero		1


	//   ....[107]....
        /*073c*/ 	.word	0x00008300
        /*0740*/ 	.word	0x00000007
        /*0744*/ 	.word	0x00000000
        /*0748*/ 	.short	0x010a
        /*074a*/ 	.byte	0x3f
	.zero		1


	//   ....[108]....
        /*074c*/ 	.word	0x00008350
        /*0750*/ 	.word	0x00000006
        /*0754*/ 	.word	0x00000000
        /*0758*/ 	.short	0x010a
        /*075a*/ 	.byte	0x3f
	.zero		1


	//   ....[109]....
        /*075c*/ 	.word	0x000083a0
        /*0760*/ 	.word	0x00000007
        /*0764*/ 	.word	0x00000000
        /*0768*/ 	.short	0x010a
        /*076a*/ 	.byte	0x3f
	.zero		1


	//   ....[110]....
        /*076c*/ 	.word	0x000083f0
        /*0770*/ 	.word	0x00000006
        /*0774*/ 	.word	0x00000000
        /*0778*/ 	.short	0x010a
        /*077a*/ 	.byte	0x3f
	.zero		1


	//   ....[111]....
        /*077c*/ 	.word	0x00008440
        /*0780*/ 	.word	0x00000007
        /*0784*/ 	.word	0x00000000
        /*0788*/ 	.short	0x010a
        /*078a*/ 	.byte	0x3f
	.zero		1


	//   ....[112]....
        /*078c*/ 	.word	0x00008490
        /*0790*/ 	.word	0x00000006
        /*0794*/ 	.word	0x00000000
        /*0798*/ 	.short	0x010a
        /*079a*/ 	.byte	0x3f
	.zero		1


	//   ....[113]....
        /*079c*/ 	.word	0x000084e0
        /*07a0*/ 	.word	0x00000007
        /*07a4*/ 	.word	0x00000000
        /*07a8*/ 	.short	0x010a
        /*07aa*/ 	.byte	0x3f
	.zero		1


	//   ....[114]....
        /*07ac*/ 	.word	0x00008530
        /*07b0*/ 	.word	0x00000006
        /*07b4*/ 	.word	0x00000000
        /*07b8*/ 	.short	0x010a
        /*07ba*/ 	.byte	0x3f
	.zero		1


	//   ....[115]....
        /*07bc*/ 	.word	0x00008580
        /*07c0*/ 	.word	0x00000007
        /*07c4*/ 	.word	0x00000000
        /*07c8*/ 	.short	0x010a
        /*07ca*/ 	.byte	0x3f
	.zero		1


	//   ....[116]....
        /*07cc*/ 	.word	0x000085d0
        /*07d0*/ 	.word	0x00000006
        /*07d4*/ 	.word	0x00000000
        /*07d8*/ 	.short	0x010a
        /*07da*/ 	.byte	0x3f
	.zero		1


	//   ....[117]....
        /*07dc*/ 	.word	0x00008620
        /*07e0*/ 	.word	0x00000007
        /*07e4*/ 	.word	0x00000000
        /*07e8*/ 	.short	0x010a
        /*07ea*/ 	.byte	0x3f
	.zero		1


	//   ....[118]....
        /*07ec*/ 	.word	0x00008670
        /*07f0*/ 	.word	0x00000006
        /*07f4*/ 	.word	0x00000000
        /*07f8*/ 	.short	0x010a
        /*07fa*/ 	.byte	0x3f
	.zero		1


	//   ....[119]....
        /*07fc*/ 	.word	0x000086c0
        /*0800*/ 	.word	0x00000007
        /*0804*/ 	.word	0x00000000
        /*0808*/ 	.short	0x010a
        /*080a*/ 	.byte	0x3f
	.zero		1


	//   ....[120]....
        /*080c*/ 	.word	0x00008710
        /*0810*/ 	.word	0x00000006
        /*0814*/ 	.word	0x00000000
        /*0818*/ 	.short	0x010a
        /*081a*/ 	.byte	0x3f
	.zero		1


	//   ....[121]....
        /*081c*/ 	.word	0x00008760
        /*0820*/ 	.word	0x00000007
        /*0824*/ 	.word	0x00000000
        /*0828*/ 	.short	0x010a
        /*082a*/ 	.byte	0x3f
	.zero		1


	//   ....[122]....
        /*082c*/ 	.word	0x000087b0
        /*0830*/ 	.word	0x00000006
        /*0834*/ 	.word	0x00000000
        /*0838*/ 	.short	0x010a
        /*083a*/ 	.byte	0x3f
	.zero		1


	//   ....[123]....
        /*083c*/ 	.word	0x00008800
        /*0840*/ 	.word	0x00000007
        /*0844*/ 	.word	0x00000000
        /*0848*/ 	.short	0x010a
        /*084a*/ 	.byte	0x3f
	.zero		1


	//----- nvinfo : EIATTR_NUM_MBARRIERS
	.align		4
.L_35:
        /*084c*/ 	.byte	0x03, 0x38
        /*084e*/ 	.short	0x003a


	//----- nvinfo : EIATTR_EXIT_INSTR_OFFSETS
	.align		4
        /*0850*/ 	.byte	0x04, 0x1c
        /*0852*/ 	.short	(.L_37 - .L_36)


	//   ....[0]....
.L_36:
        /*0854*/ 	.word	0x00000d00


	//   ....[1]....
        /*0858*/ 	.word	0x00001520


	//   ....[2]....
        /*085c*/ 	.word	0x00005a40


	//   ....[3]....
        /*0860*/ 	.word	0x00005fa0


	//   ....[4]....
        /*0864*/ 	.word	0x00007de0


	//----- nvinfo : EIATTR_MAX_THREADS
	.align		4
.L_37:
        /*0868*/ 	.byte	0x04, 0x05
        /*086a*/ 	.short	(.L_39 - .L_38)
.L_38:
        /*086c*/ 	.word	0x00000180
        /*0870*/ 	.word	0x00000001
        /*0874*/ 	.word	0x00000001


	//----- nvinfo : EIATTR_CRS_STACK_SIZE
	.align		4
.L_39:
        /*0878*/ 	.byte	0x04, 0x1e
        /*087a*/ 	.short	(.L_41 - .L_40)
.L_40:
        /*087c*/ 	.word	0x00000000


	//----- nvinfo : EIATTR_CBANK_PARAM_SIZE
	.align		4
.L_41:
        /*0880*/ 	.byte	0x03, 0x19
        /*0882*/ 	.short	0x0470


	//----- nvinfo : EIATTR_PARAM_CBANK
	.align		4
        /*0884*/ 	.byte	0x04, 0x0a
        /*0886*/ 	.short	(.L_43 - .L_42)
	.align		4
.L_42:
        /*0888*/ 	.word	index@(.nv.constant0._ZN7cutlass13device_kernelINS_4gemm6kernel13GemmUniversalIN4cute5tupleIJiiiiEEENS1_10collective13CollectiveMmaINS1_34MainloopSm90TmaGmmaWarpSpecializedILi28ENS5_IJNS4_1CILi2EEENSA_ILi4EEENSA_ILi1EEEEEENS1_35KernelTmaWarpSpecializedCooperativeEEENS5_IJNSA_ILi128EEESH_NSA_ILi32EEEEEEaNS5_IJlSD_lEEEaSK_NS4_8TiledMMAINS4_8MMA_AtomIJNS4_4SM904GMMA27MMA_64x128x32_S32S8S8_SS_TNEEEENS4_6LayoutINS5_IJSB_SD_SD_EEENS5_IJSD_NSA_ILi0EEEST_EEEEENS5_IJNS4_10UnderscoreESW_SW_EEEEENS4_23SM90_TMA_LOAD_MULTICASTENS4_14ComposedLayoutINS4_7SwizzleILi1ELi4ELi3EEENS4_18smem_ptr_flag_bitsILi8EEENSR_INS5_IJNSA_ILi8EEESI_EEENS5_IJSI_SD_EEEEEEEvNS4_8identityESZ_S19_vS1A_EENS_8epilogue10collective6detail29Sm90TmaWarpSpecializedAdapterINS1D_15DefaultEpilogueIaSK_SK_NS1C_6thread17LinearCombinationIaLi1EiiLNS1H_9ScaleType4KindE0ELNS_15FloatRoundStyleE2EaEENS1_15EpilogueDefaultEEEEEvvEEEEvNT_6ParamsE)
        /*088c*/ 	.short	0x0210
        /*088e*/ 	.short	0x0470


	//----- nvinfo : EIATTR_SW_WAR
	.align		4
.L_43:
        /*0890*/ 	.byte	0x04, 0x36
        /*0892*/ 	.short	(.L_45 - .L_44)
.L_44:
        /*0894*/ 	.word	0x00000008
.L_45:


//--------------------- .nv.callgraph             --------------------------
	.section	.nv.callgraph,"",@"SHT_CUDA_CALLGRAPH"
	.align	4
	.sectionentsize	8
	.align		4
        /*0000*/ 	.word	0x00000000
	.align		4
        /*0004*/ 	.word	0xffffffff
	.align		4
        /*0008*/ 	.word	index@(_ZN7cutlass13device_kernelINS_4gemm6kernel13GemmUniversalIN4cute5tupleIJiiiiEEENS1_10collective13CollectiveMmaINS1_34MainloopSm90TmaGmmaWarpSpecializedILi28ENS5_IJNS4_1CILi2EEENSA_ILi4EEENSA_ILi1EEEEEENS1_35KernelTmaWarpSpecializedCooperativeEEENS5_IJNSA_ILi128EEESH_NSA_ILi32EEEEEEaNS5_IJlSD_lEEEaSK_NS4_8TiledMMAINS4_8MMA_AtomIJNS4_4SM904GMMA27MMA_64x128x32_S32S8S8_SS_TNEEEENS4_6LayoutINS5_IJSB_SD_SD_EEENS5_IJSD_NSA_ILi0EEEST_EEEEENS5_IJNS4_10UnderscoreESW_SW_EEEEENS4_23SM90_TMA_LOAD_MULTICASTENS4_14ComposedLayoutINS4_7SwizzleILi1ELi4ELi3EEENS4_18smem_ptr_flag_bitsILi8EEENSR_INS5_IJNSA_ILi8EEESI_EEENS5_IJSI_SD_EEEEEEEvNS4_8identityESZ_S19_vS1A_EENS_8epilogue10collective6detail29Sm90TmaWarpSpecializedAdapterINS1D_15DefaultEpilogueIaSK_SK_NS1C_6thread17LinearCombinationIaLi1EiiLNS1H_9ScaleType4KindE0ELNS_15FloatRoundStyleE2EaEENS1_15EpilogueDefaultEEEEEvvEEEEvNT_6ParamsE)
	.align		4
        /*000c*/ 	.word	index@(__assertfail)
	.align		4
        /*0010*/ 	.word	0x00000000
	.align		4
        /*0014*/ 	.word	0xfffffffe
	.align		4
        /*0018*/ 	.word	0x00000000
	.align		4
        /*001c*/ 	.word	0xfffffffd
	.align		4
        /*0020*/ 	.word	0x00000000
	.align		4
        /*0024*/ 	.word	0xfffffffc


//--------------------- .nv.constant4             --------------------------
	.section	.nv.constant4,"a",@progbits
	.align	8
	.align		8
.nv.constant4:
        /*0000*/ 	.dword	__assertfail
	.align		8
        /*0008*/ 	.dword	__unnamed_1
	.align		8
        /*0010*/ 	.dword	_ZN40_INTERNAL_8ce62a05_4_k_cu_c4cadcb6_238374cuda3std3__45__cpo5beginE
	.align		8
        /*0018*/ 	.dword	_ZN40_INTERNAL_8ce62a05_4_k_cu_c4cadcb6_238374cuda3std3__45__cpo3endE
	.align		8
        /*0020*/ 	.dword	_ZN40_INTERNAL_8ce62a05_4_k_cu_c4cadcb6_238374cuda3std3__45__cpo6cbeginE
	.align		8
        /*0028*/ 	.dword	_ZN40_INTERNAL_8ce62a05_4_k_cu_c4cadcb6_238374cuda3std3__45__cpo4cendE
	.align		8
        /*0030*/ 	.dword	_ZN40_INTERNAL_8ce62a05_4_k_cu_c4cadcb6_238374cuda3std3__442_GLOBAL__N__8ce62a05_4_k_cu_c4cadcb6_238376ignoreE
	.align		8
        /*0038*/ 	.dword	_ZN40_INTERNAL_8ce62a05_4_k_cu_c4cadcb6_238374cuda3std3__419piecewise_constructE
	.align		8
        /*0040*/ 	.dword	_ZN40_INTERNAL_8ce62a05_4_k_cu_c4cadcb6_238374cuda3std3__48in_placeE
	.align		8
        /*0048*/ 	.dword	_ZN40_INTERNAL_8ce62a05_4_k_cu_c4cadcb6_238374cuda3std6ranges3__45__cpo4swapE
	.align		8
        /*0050*/ 	.dword	_ZN40_INTERNAL_8ce62a05_4_k_cu_c4cadcb6_238374cuda3std6ranges3__45__cpo9iter_moveE
	.align		8
        /*0058*/ 	.dword	_ZN40_INTERNAL_8ce62a05_4_k_cu_c4cadcb6_238374cute7productE
	.align		8
        /*0060*/ 	.dword	_ZN40_INTERNAL_8ce62a05_4_k_cu_c4cadcb6_238374cute1_E
	.align		8
        /*0068*/ 	.dword	$str$22
	.align		8
        /*0070*/ 	.dword	$str$23


//--------------------- .text._ZN7cutlass13device_kernelINS_4gemm6kernel13GemmUniversalIN4cute5tupleIJiiiiEEENS1_10collective13CollectiveMmaINS1_34MainloopSm90TmaGmmaWarpSpecializedILi28ENS5_IJNS4_1CILi2EEENSA_ILi4EEENSA_ILi1EEEEEENS1_35KernelTmaWarpSpecializedCooperativeEEENS5_IJNSA_ILi128EEESH_NSA_ILi32EEEEEEaNS5_IJlSD_lEEEaSK_NS4_8TiledMMAINS4_8MMA_AtomIJNS4_4SM904GMMA27MMA_64x128x32_S32S8S8_SS_TNEEEENS4_6LayoutINS5_IJSB_SD_SD_EEENS5_IJSD_NSA_ILi0EEEST_EEEEENS5_IJNS4_10UnderscoreESW_SW_EEEEENS4_23SM90_TMA_LOAD_MULTICASTENS4_14ComposedLayoutINS4_7SwizzleILi1ELi4ELi3EEENS4_18smem_ptr_flag_bitsILi8EEENSR_INS5_IJNSA_ILi8EEESI_EEENS5_IJSI_SD_EEEEEEEvNS4_8identityESZ_S19_vS1A_EENS_8epilogue10collective6detail29Sm90TmaWarpSpecializedAdapterINS1D_15DefaultEpilogueIaSK_SK_NS1C_6thread17LinearCombinationIaLi1EiiLNS1H_9ScaleType4KindE0ELNS_15FloatRoundStyleE2EaEENS1_15EpilogueDefaultEEEEEvvEEEEvNT_6ParamsE --------------------------
	.section	.text._ZN7cutlass13device_kernelINS_4gemm6kernel13GemmUniversalIN4cute5tupleIJiiiiEEENS1_10collective13CollectiveMmaINS1_34MainloopSm90TmaGmmaWarpSpecializedILi28ENS5_IJNS4_1CILi2EEENSA_ILi4EEENSA_ILi1EEEEEENS1_35KernelTmaWarpSpecializedCooperativeEEENS5_IJNSA_ILi128EEESH_NSA_ILi32EEEEEEaNS5_IJlSD_lEEEaSK_NS4_8TiledMMAINS4_8MMA_AtomIJNS4_4SM904GMMA27MMA_64x128x32_S32S8S8_SS_TNEEEENS4_6LayoutINS5_IJSB_SD_SD_EEENS5_IJSD_NSA_ILi0EEEST_EEEEENS5_IJNS4_10UnderscoreESW_SW_EEEEENS4_23SM90_TMA_LOAD_MULTICASTENS4_14ComposedLayoutINS4_7SwizzleILi1ELi4ELi3EEENS4_18smem_ptr_flag_bitsILi8EEENSR_INS5_IJNSA_ILi8EEESI_EEENS5_IJSI_SD_EEEEEEEvNS4_8identityESZ_S19_vS1A_EENS_8epilogue10collective6detail29Sm90TmaWarpSpecializedAdapterINS1D_15DefaultEpilogueIaSK_SK_NS1C_6thread17LinearCombinationIaLi1EiiLNS1H_9ScaleType4KindE0ELNS_15FloatRoundStyleE2EaEENS1_15EpilogueDefaultEEEEEvvEEEEvNT_6ParamsE,"ax",@progbits
	.align	128
.text._ZN7cutlass13device_kernelINS_4gemm6kernel13GemmUniversalIN4cute5tupleIJiiiiEEENS1_10collective13CollectiveMmaINS1_34MainloopSm90TmaGmmaWarpSpecializedILi28ENS5_IJNS4_1CILi2EEENSA_ILi4EEENSA_ILi1EEEEEENS1_35KernelTmaWarpSpecializedCooperativeEEENS5_IJNSA_ILi128EEESH_NSA_ILi32EEEEEEaNS5_IJlSD_lEEEaSK_NS4_8TiledMMAINS4_8MMA_AtomIJNS4_4SM904GMMA27MMA_64x128x32_S32S8S8_SS_TNEEEENS4_6LayoutINS5_IJSB_SD_SD_EEENS5_IJSD_NSA_ILi0EEEST_EEEEENS5_IJNS4_10UnderscoreESW_SW_EEEEENS4_23SM90_TMA_LOAD_MULTICASTENS4_14ComposedLayoutINS4_7SwizzleILi1ELi4ELi3EEENS4_18smem_ptr_flag_bitsILi8EEENSR_INS5_IJNSA_ILi8EEESI_EEENS5_IJSI_SD_EEEEEEEvNS4_8identityESZ_S19_vS1A_EENS_8epilogue10collective6detail29Sm90TmaWarpSpecializedAdapterINS1D_15DefaultEpilogueIaSK_SK_NS1C_6thread17LinearCombinationIaLi1EiiLNS1H_9ScaleType4KindE0ELNS_15FloatRoundStyleE2EaEENS1_15EpilogueDefaultEEEEEvvEEEEvNT_6ParamsE:
        .type           _ZN7cutlass13device_kernelINS_4gemm6kernel13GemmUniversalIN4cute5tupleIJiiiiEEENS1_10collective13CollectiveMmaINS1_34MainloopSm90TmaGmmaWarpSpecializedILi28ENS5_IJNS4_1CILi2EEENSA_ILi4EEENSA_ILi1EEEEEENS1_35KernelTmaWarpSpecializedCooperativeEEENS5_IJNSA_ILi128EEESH_NSA_ILi32EEEEEEaNS5_IJlSD_lEEEaSK_NS4_8TiledMMAINS4_8MMA_AtomIJNS4_4SM904GMMA27MMA_64x128x32_S32S8S8_SS_TNEEEENS4_6LayoutINS5_IJSB_SD_SD_EEENS5_IJSD_NSA_ILi0EEEST_EEEEENS5_IJNS4_10UnderscoreESW_SW_EEEEENS4_23SM90_TMA_LOAD_MULTICASTENS4_14ComposedLayoutINS4_7SwizzleILi1ELi4ELi3EEENS4_18smem_ptr_flag_bitsILi8EEENSR_INS5_IJNSA_ILi8EEESI_EEENS5_IJSI_SD_EEEEEEEvNS4_8identityESZ_S19_vS1A_EENS_8epilogue10collective6detail29Sm90TmaWarpSpecializedAdapterINS1D_15DefaultEpilogueIaSK_SK_NS1C_6thread17LinearCombinationIaLi1EiiLNS1H_9ScaleType4KindE0ELNS_15FloatRoundStyleE2EaEENS1_15EpilogueDefaultEEEEEvvEEEEvNT_6ParamsE,@function
        .size           _ZN7cutlass13device_kernelINS_4gemm6kernel13GemmUniversalIN4cute5tupleIJiiiiEEENS1_10collective13CollectiveMmaINS1_34MainloopSm90TmaGmmaWarpSpecializedILi28ENS5_IJNS4_1CILi2EEENSA_ILi4EEENSA_ILi1EEEEEENS1_35KernelTmaWarpSpecializedCooperativeEEENS5_IJNSA_ILi128EEESH_NSA_ILi32EEEEEEaNS5_IJlSD_lEEEaSK_NS4_8TiledMMAINS4_8MMA_AtomIJNS4_4SM904GMMA27MMA_64x128x32_S32S8S8_SS_TNEEEENS4_6LayoutINS5_IJSB_SD_SD_EEENS5_IJSD_NSA_ILi0EEEST_EEEEENS5_IJNS4_10UnderscoreESW_SW_EEEEENS4_23SM90_TMA_LOAD_MULTICASTENS4_14ComposedLayoutINS4_7SwizzleILi1ELi4ELi3EEENS4_18smem_ptr_flag_bitsILi8EEENSR_INS5_IJNSA_ILi8EEESI_EEENS5_IJSI_SD_EEEEEEEvNS4_8identityESZ_S19_vS1A_EENS_8epilogue10collective6detail29Sm90TmaWarpSpecializedAdapterINS1D_15DefaultEpilogueIaSK_SK_NS1C_6thread17LinearCombinationIaLi1EiiLNS1H_9ScaleType4KindE0ELNS_15FloatRoundStyleE2EaEENS1_15EpilogueDefaultEEEEEvvEEEEvNT_6ParamsE,(.L_x_250 - _ZN7cutlass13device_kernelINS_4gemm6kernel13GemmUniversalIN4cute5tupleIJiiiiEEENS1_10collective13CollectiveMmaINS1_34MainloopSm90TmaGmmaWarpSpecializedILi28ENS5_IJNS4_1CILi2EEENSA_ILi4EEENSA_ILi1EEEEEENS1_35KernelTmaWarpSpecializedCooperativeEEENS5_IJNSA_ILi128EEESH_NSA_ILi32EEEEEEaNS5_IJlSD_lEEEaSK_NS4_8TiledMMAINS4_8MMA_AtomIJNS4_4SM904GMMA27MMA_64x128x32_S32S8S8_SS_TNEEEENS4_6LayoutINS5_IJSB_SD_SD_EEENS5_IJSD_NSA_ILi0EEEST_EEEEENS5_IJNS4_10UnderscoreESW_SW_EEEEENS4_23SM90_TMA_LOAD_MULTICASTENS4_14ComposedLayoutINS4_7SwizzleILi1ELi4ELi3EEENS4_18smem_ptr_flag_bitsILi8EEENSR_INS5_IJNSA_ILi8EEESI_EEENS5_IJSI_SD_EEEEEEEvNS4_8identityESZ_S19_vS1A_EENS_8epilogue10collective6detail29Sm90TmaWarpSpecializedAdapterINS1D_15DefaultEpilogueIaSK_SK_NS1C_6thread17LinearCombinationIaLi1EiiLNS1H_9ScaleType4KindE0ELNS_15FloatRoundStyleE2EaEENS1_15EpilogueDefaultEEEEEvvEEEEvNT_6ParamsE)
        .other          _ZN7cutlass13device_kernelINS_4gemm6kernel13GemmUniversalIN4cute5tupleIJiiiiEEENS1_10collective13CollectiveMmaINS1_34MainloopSm90TmaGmmaWarpSpecializedILi28ENS5_IJNS4_1CILi2EEENSA_ILi4EEENSA_ILi1EEEEEENS1_35KernelTmaWarpSpecializedCooperativeEEENS5_IJNSA_ILi128EEESH_NSA_ILi32EEEEEEaNS5_IJlSD_lEEEaSK_NS4_8TiledMMAINS4_8MMA_AtomIJNS4_4SM904GMMA27MMA_64x128x32_S32S8S8_SS_TNEEEENS4_6LayoutINS5_IJSB_SD_SD_EEENS5_IJSD_NSA_ILi0EEEST_EEEEENS5_IJNS4_10UnderscoreESW_SW_EEEEENS4_23SM90_TMA_LOAD_MULTICASTENS4_14ComposedLayoutINS4_7SwizzleILi1ELi4ELi3EEENS4_18smem_ptr_flag_bitsILi8EEENSR_INS5_IJNSA_ILi8EEESI_EEENS5_IJSI_SD_EEEEEEEvNS4_8identityESZ_S19_vS1A_EENS_8epilogue10collective6detail29Sm90TmaWarpSpecializedAdapterINS1D_15DefaultEpilogueIaSK_SK_NS1C_6thread17LinearCombinationIaLi1EiiLNS1H_9ScaleType4KindE0ELNS_15FloatRoundStyleE2EaEENS1_15EpilogueDefaultEEEEEvvEEEEvNT_6ParamsE,@"STO_CUDA_ENTRY STV_DEFAULT"
_ZN7cutlass13device_kernelINS_4gemm6kernel13GemmUniversalIN4cute5tupleIJiiiiEEENS1_10collective13CollectiveMmaINS1_34MainloopSm90TmaGmmaWarpSpecializedILi28ENS5_IJNS4_1CILi2EEENSA_ILi4EEENSA_ILi1EEEEEENS1_35KernelTmaWarpSpecializedCooperativeEEENS5_IJNSA_ILi128EEESH_NSA_ILi32EEEEEEaNS5_IJlSD_lEEEaSK_NS4_8TiledMMAINS4_8MMA_AtomIJNS4_4SM904GMMA27MMA_64x128x32_S32S8S8_SS_TNEEEENS4_6LayoutINS5_IJSB_SD_SD_EEENS5_IJSD_NSA_ILi0EEEST_EEEEENS5_IJNS4_10UnderscoreESW_SW_EEEEENS4_23SM90_TMA_LOAD_MULTICASTENS4_14ComposedLayoutINS4_7SwizzleILi1ELi4ELi3EEENS4_18smem_ptr_flag_bitsILi8EEENSR_INS5_IJNSA_ILi8EEESI_EEENS5_IJSI_SD_EEEEEEEvNS4_8identityESZ_S19_vS1A_EENS_8epilogue10collective6detail29Sm90TmaWarpSpecializedAdapterINS1D_15DefaultEpilogueIaSK_SK_NS1C_6thread17LinearCombinationIaLi1EiiLNS1H_9ScaleType4KindE0ELNS_15FloatRoundStyleE2EaEENS1_15EpilogueDefaultEEEEEvvEEEEvNT_6ParamsE:
[----:B------:R-:W0:Y:S01]  /*0000*/  LDC R1, c[0x0][0x28] ;  /* 0x00000a00ff017b82 */ /* 0x000e220000000800 */
[----:B------:R-:W1:Y:S01]  /*0010*/  S2R R94, SR_TID.X ;  /* 0x00000000005e7919 */ /* 0x000e620000002100 */
[----:B------:R-:W-:Y:S01]  /*0020*/  ELECT P0, URZ, PT ;  /* 0x00000000003f782f */ /* 0x000fe20003800000 */
[----:B------:R-:W-:Y:S01]  /*0030*/  BSSY B0, `(.L_x_0) ;  /* 0x000000f000007945 */ /* 0x000fe20003800000 */
[--C-:B-1----:R-:W-:Y:S02]  /*0040*/  SHF.R.U32.HI R0, RZ, 0x5, R94.reuse ;  /* 0x00000005ff007819 */ /* 0x102fe4000001165e */
[----:B------:R-:W-:-:S03]  /*0050*/  SHF.R.U32.HI R6, RZ, 0x7, R94 ;  /* 0x00000007ff067819 */ /* 0x000fc6000001165e */
[----:B------:R-:W1:Y:S04]  /*0060*/  SHFL.IDX PT, R2, R0, RZ, 0x1f ;  /* 0x00001fff00027589 */ /* 0x000e6800000e0000 */
[----:B------:R2:W3:Y:S01]  /*0070*/  SHFL.IDX PT, R5, R6, RZ, 0x1f ;  /* 0x00001fff06057589 */ /* 0x0004e200000e0000 */
[----:B-1----:R-:W-:-:S13]  /*0080*/  ISETP.NE.OR P0, PT, R2, RZ, !P0 ;  /* 0x000000ff0200720c */ /* 0x002fda0004705670 */
[----:B0-23--:R-:W-:Y:S05]  /*0090*/  @P0 BRA `(.L_x_1) ;  /* 0x0000000000200947 */ /* 0x00dfea0003800000 */
[----:B------:R-:W-:Y:S02]  /*00a0*/  ULDC.64 UR4, c[0x0][0x198] ;  /* 0x0000660000047ab9 */ /* 0x000fe40000000a00 */
[----:B------:R-:W-:Y:S02]  /*00b0*/  UIADD3 UR6, UP0, UR4, 0xf0, URZ ;  /* 0x000000f004067890 */ /* 0x000fe4000ff1e03f */
[----:B------:R-:W-:Y:S02]  /*00c0*/  UIADD3 UR4, UP1, UR4, 0x1f0, URZ ;  /* 0x000001f004047890 */ /* 0x000fe4000ff3e03f */
[----:B------:R-:W-:Y:S02]  /*00d0*/  UIADD3.X UR7, URZ, UR5, URZ, UP0, !UPT ;  /* 0x000000053f077290 */ /* 0x000fe400087fe43f */
[----:B------:R-:W-:-:S07]  /*00e0*/  UIADD3.X UR5, URZ, UR5, URZ, UP1, !UPT ;  /* 0x000000053f057290 */ /* 0x000fce0008ffe43f */
[----:B------:R0:W-:Y:S02]  /*00f0*/  UTMACCTL.PF [UR6] ;  /* 0x00000000060079b9 */ /* 0x0001e40008040000 */
[----:B------:R0:W-:Y:S02]  /*0100*/  UTMACCTL.PF [UR4] ;  /* 0x00000000040079b9 */ /* 0x0001e40008040000 */
[----:B0-----:R-:W-:Y:S01]  /*0110*/  NOP ;  /* 0x0000000000007918 */ /* 0x001fe20000000000 */
.L_x_1:
[----:B------:R-:W-:Y:S05]  /*0120*/  BSYNC B0 ;  /* 0x0000000000007941 */ /* 0x000fea0003800000 */
.L_x_0:
[----:B------:R-:W0:Y:S02]  /*0130*/  SHFL.IDX PT, R3, R0, RZ, 0x1f ;  /* 0x00001fff00037589 */ /* 0x000e2400000e0000 */
[----:B0-----:R-:W-:-:S13]  /*0140*/  ISETP.NE.AND P0, PT, R3, RZ, PT ;  /* 0x000000ff0300720c */ /* 0x001fda0003f05270 */
[----:B------:R-:W-:Y:S05]  /*0150*/  @P0 BRA `(.L_x_2) ;  /* 0x0000000400240947 */ /* 0x000fea0003800000 */
[----:B------:R-:W-:Y:S01]  /*0160*/  ELECT P0, URZ, PT ;  /* 0x00000000003f782f */ /* 0x000fe20003800000 */
[----:B------:R-:W-:-:S12]  /*0170*/  BSSY B0, `(.L_x_2) ;  /* 0x0000047000007945 */ /* 0x000fd80003800000 */
[----:B------:R-:W-:Y:S05]  /*0180*/  @!P0 BRA `(.L_x_3) ;  /* 0x0000000400148947 */ /* 0x000fea0003800000 */
[----:B------:R-:W0:Y:S01]  /*0190*/  S2UR UR8, SR_CgaCtaId ;  /* 0x00000000000879c3 */ /* 0x000e220000008800 */
[----:B------:R-:W-:Y:S01]  /*01a0*/  UMOV UR4, 0x400 ;  /* 0x0000040000047882 */ /* 0x000fe20000000000 */
[----:B------:R-:W-:Y:S01]  /*01b0*/  UMOV UR5, 0x1 ;  /* 0x0000000100057882 */ /* 0x000fe20000000000 */
[----:B------:R-:W-:Y:S02]  /*01c0*/  UMOV UR6, 0xa ;  /* 0x0000000a00067882 */ /* 0x000fe40000000000 */
[----:B------:R-:W-:-:S04]  /*01d0*/  UIADD3 UR6, -UR6, 0x100000, URZ ;  /* 0x0010000006067890 */ /* 0x000fc8000fffe13f */
[----:B------:R-:W-:Y:S02]  /*01e0*/  USHF.L.U32 UR7, UR6, 0xb, URZ ;  /* 0x0000000b06077899 */ /* 0x000fe4000800063f */
[----:B------:R-:W-:Y:S02]  /*01f0*/  USHF.L.U32 UR6, UR6, 0x1, URZ ;  /* 0x0000000106067899 */ /* 0x000fe4000800063f */
[----:B0-----:R-:W-:Y:S02]  /*0200*/  ULEA UR8, UR8, UR4, 0x18 ;  /* 0x0000000408087291 */ /* 0x001fe4000f8ec03f */
[----:B------:R-:W-:-:S04]  /*0210*/  UIADD3 UR4, -UR5, 0x100000, URZ ;  /* 0x0010000005047890 */ /* 0x000fc8000fffe13f */
[----:B------:R-:W-:Y:S02]  /*0220*/  USHF.L.U32 UR5, UR4, 0xb, URZ ;  /* 0x0000000b04057899 */ /* 0x000fe4000800063f */
[----:B------:R-:W-:Y:S01]  /*0230*/  USHF.L.U32 UR4, UR4, 0x1, URZ ;  /* 0x0000000104047899 */ /* 0x000fe2000800063f */
[----:B------:R-:W0:Y:S11]  /*0240*/  FENCE.VIEW.ASYNC.S ;  /* 0x00000000000073c6 */ /* 0x000e360000000000 */
[----:B0-----:R0:W1:Y:S01]  /*0250*/  SYNCS.EXCH.64 URZ, [UR8], UR4 ;  /* 0x00000004083f75b2 */ /* 0x0010620008000100 */
[----:B------:R0:W2:Y:S01]  /*0260*/  SYNCS.EXCH.64 URZ, [UR8+0xe0], UR6 ;  /* 0x0000e006083f75b2 */ /* 0x0000a20008000100 */
[----:B------:R0:W3:Y:S01]  /*0270*/  SYNCS.EXCH.64 URZ, [UR8+0x8], UR4 ;  /* 0x00000804083f75b2 */ /* 0x0000e20008000100 */
[----:B------:R0:W4:Y:S01]  /*0280*/  SYNCS.EXCH.64 URZ, [UR8+0xe8], UR6 ;  /* 0x0000e806083f75b2 */ /* 0x0001220008000100 */
[----:B------:R0:W0:Y:S01]  /*0290*/  SYNCS.EXCH.64 URZ, [UR8+0x10], UR4 ;  /* 0x00001004083f75b2 */ /* 0x0000220008000100 */
        /* <DEDUP_REMOVED lines=51> */
[----:B-1234-:R-:W-:Y:S01]  /*05d0*/  NOP ;  /* 0x0000000000007918 */ /* 0x01efe20000000000 */
.L_x_3:
[----:B0-----:R-:W-:Y:S05]  /*05e0*/  BSYNC B0 ;  /* 0x0000000000007941 */ /* 0x001fea0003800000 */
.L_x_2:
[----:B------:R-:W-:Y:S01]  /*05f0*/  SHF.R.S32.HI R7, RZ, 0x1f, R94 ;  /* 0x0000001fff077819 */ /* 0x000fe2000001145e */
[----:B------:R-:W0:Y:S01]  /*0600*/  SHFL.IDX PT, R0, R0, RZ, 0x1f ;  /* 0x00001fff00007589 */ /* 0x000e2200000e0000 */
[----:B------:R-:W1:Y:S01]  /*0610*/  S2UR UR8, SR_CTAID.X ;  /* 0x00000000000879c3 */ /* 0x000e620000002500 */
[----:B------:R-:W-:Y:S02]  /*0620*/  ELECT P0, URZ, PT ;  /* 0x00000000003f782f */ /* 0x000fe40003800000 */
[----:B------:R-:W-:Y:S01]  /*0630*/  LEA.HI R7, R7, R94, RZ, 0x7 ;  /* 0x0000005e07077211 */ /* 0x000fe200078f38ff */
[----:B------:R-:W2:Y:S01]  /*0640*/  S2R R4, SR_CTAID.Y ;  /* 0x0000000000047919 */ /* 0x000ea20000002600 */
[----:B------:R-:W-:Y:S01]  /*0650*/  SHF.R.S32.HI R10, RZ, 0x1f, R3 ;  /* 0x0000001fff0a7819 */ /* 0x000fe20000011403 */
[----:B------:R-:W-:Y:S01]  /*0660*/  ULDC UR4, c[0x0][0x150] ;  /* 0x0000540000047ab9 */ /* 0x000fe20000000800 */
[----:B------:R-:W-:Y:S01]  /*0670*/  LOP3.LUT R7, R7, 0xffffff80, RZ, 0xc0, !PT ;  /* 0xffffff8007077812 */ /* 0x000fe200078ec0ff */
[----:B------:R-:W-:Y:S01]  /*0680*/  NOP ;  /* 0x0000000000007918 */ /* 0x000fe20000000000 */
[----:B------:R-:W-:Y:S01]  /*0690*/  LEA.HI R10, R10, R3, RZ, 0x2 ;  /* 0x000000030a0a7211 */ /* 0x000fe200078f10ff */
[----:B------:R-:W3:Y:S01]  /*06a0*/  LDC R12, c[0x0][0x144] ;  /* 0x00005100ff0c7b82 */ /* 0x000ee20000000800 */
[----:B------:R-:W-:Y:S01]  /*06b0*/  NOP ;  /* 0x0000000000007918 */ /* 0x000fe20000000000 */
[----:B------:R-:W-:Y:S01]  /*06c0*/  IMAD.IADD R8, R94, 0x1, -R7 ;  /* 0x000000015e087824 */ /* 0x000fe200078e0a07 */
[----:B------:R-:W-:Y:S01]  /*06d0*/  LOP3.LUT R10, R10, 0x3ffffffc, RZ, 0xc0, !PT ;  /* 0x3ffffffc0a0a7812 */ /* 0x000fe200078ec0ff */
[----:B------:R-:W-:Y:S01]  /*06e0*/  IMAD.MOV.U32 R22, RZ, RZ, 0x1 ;  /* 0x00000001ff167424 */ /* 0x000fe200078e00ff */
[----:B------:R-:W-:-:S02]  /*06f0*/  ISETP.NE.AND P3, PT, R5, RZ, PT ;  /* 0x000000ff0500720c */ /* 0x000fc40003f65270 */
[----:B------:R-:W-:Y:S01]  /*0700*/  SHF.R.S32.HI R7, RZ, 0x1f, R8 ;  /* 0x0000001fff077819 */ /* 0x000fe20000011408 */
[----:B------:R-:W-:Y:S01]  /*0710*/  IMAD.IADD R10, R3, 0x1, -R10 ;  /* 0x00000001030a7824 */ /* 0x000fe200078e0a0a */
[----:B------:R-:W4:Y:S02]  /*0720*/  LDC R14, c[0x0][0x140] ;  /* 0x00005000ff0e7b82 */ /* 0x000f240000000800 */
[----:B------:R-:W-:Y:S02]  /*0730*/  LEA.HI R7, R7, R8, RZ, 0x3 ;  /* 0x0000000807077211 */ /* 0x000fe400078f18ff */
[----:B0-----:R-:W-:Y:S02]  /*0740*/  ISETP.NE.OR P0, PT, R0, RZ, !P0 ;  /* 0x000000ff0000720c */ /* 0x001fe40004705670 */
[--C-:B------:R-:W-:Y:S02]  /*0750*/  SHF.R.S32.HI R0, RZ, 0x3, R7.reuse ;  /* 0x00000003ff007819 */ /* 0x100fe40000011407 */
[----:B------:R-:W-:-:S02]  /*0760*/  SHF.R.S32.HI R7, RZ, 0x1f, R7 ;  /* 0x0000001fff077819 */ /* 0x000fc40000011407 */
[----:B-1----:R-:W-:Y:S02]  /*0770*/  I2FP.F32.U32 R9, UR8 ;  /* 0x0000000800097c45 */ /* 0x002fe40008201000 */
[----:B------:R-:W-:-:S03]  /*0780*/  LEA.HI R7, R7, R0, RZ, 0x2 ;  /* 0x0000000007077211 */ /* 0x000fc600078f10ff */
[----:B------:R-:W-:Y:S01]  /*0790*/  FMUL R9, R9, UR4 ;  /* 0x0000000409097c20 */ /* 0x000fe20008400000 */
[----:B------:R-:W-:Y:S01]  /*07a0*/  LOP3.LUT R7, R7, 0xfffffffc, RZ, 0xc0, !PT ;  /* 0xfffffffc07077812 */ /* 0x000fe200078ec0ff */
[----:B------:R-:W-:Y:S01]  /*07b0*/  VOTEU.ALL UP0, P0 ;  /* 0x00000000003f7886 */ /* 0x000fe20000000000 */
[----:B--2---:R-:W-:Y:S01]  /*07c0*/  I2FP.F32.U32 R3, R4 ;  /* 0x0000000400037245 */ /* 0x004fe20000201000 */
[----:B------:R-:W-:Y:S01]  /*07d0*/  ULDC UR4, c[0x0][0x154] ;  /* 0x0000550000047ab9 */ /* 0x000fe20000000800 */
[----:B------:R-:W-:Y:S01]  /*07e0*/  VOTEU.ALL UP1, P0 ;  /* 0x00000000003f7886 */ /* 0x000fe20000020000 */
[----:B------:R-:W0:Y:S01]  /*07f0*/  F2I.U32.TRUNC.NTZ R9, R9 ;  /* 0x0000000900097305 */ /* 0x000e22000020f000 */
[----:B------:R-:W-:Y:S01]  /*0800*/  IMAD.IADD R7, R0, 0x1, -R7 ;  /* 0x0000000100077824 */ /* 0x000fe200078e0a07 */
[----:B------:R-:W1:Y:S01]  /*0810*/  @!UP0 S2UR UR7, SR_CgaCtaId ;  /* 0x00000000000789c3 */ /* 0x000e620000008800 */
[----:B------:R-:W-:Y:S01]  /*0820*/  FMUL R13, R3, UR4 ;  /* 0x00000004030d7c20 */ /* 0x000fe20008400000 */
[----:B------:R-:W-:Y:S01]  /*0830*/  UMOV UR4, 0x20 ;  /* 0x0000002000047882 */ /* 0x000fe20000000000 */
[----:B------:R-:W-:Y:S01]  /*0840*/  IMAD R10, R10, 0x4, R7 ;  /* 0x000000040a0a7824 */ /* 0x000fe200078e0207 */
[----:B------:R-:W-:Y:S01]  /*0850*/  @!UP0 UMOV UR6, 0x400 ;  /* 0x0000040000068882 */ /* 0x000fe20000000000 */
[----:B------:R-:W-:-:S04]  /*0860*/  @!UP0 UIADD3 UR4, -UR4, 0x100000, URZ ;  /* 0x0010000004048890 */ /* 0x000fc8000fffe13f */
[----:B------:R-:W-:Y:S02]  /*0870*/  @!UP0 USHF.L.U32 UR5, UR4, 0xb, URZ ;  /* 0x0000000b04058899 */ /* 0x000fe4000800063f */
[----:B------:R-:W-:Y:S01]  /*0880*/  @!UP0 USHF.L.U32 UR4, UR4, 0x1, URZ ;  /* 0x0000000104048899 */ /* 0x000fe2000800063f */
[----:B----4-:R-:W-:Y:S01]  /*0890*/  ISETP.EQ.U32.AND P2, PT, R14, 0x1, PT ;  /* 0x000000010e00780c */ /* 0x010fe20003f42070 */
[----:B------:R-:W2:Y:S01]  /*08a0*/  F2I.U32.TRUNC.NTZ R13, R13 ;  /* 0x0000000d000d7305 */ /* 0x000ea2000020f000 */
[C---:B------:R-:W-:Y:S01]  /*08b0*/  LEA.HI R0, R10.reuse, R10, RZ, 0x1 ;  /* 0x0000000a0a007211 */ /* 0x040fe200078f08ff */
[----:B------:R-:W4:Y:S01]  /*08c0*/  LDC R7, c[0x0][0x148] ;  /* 0x00005200ff077b82 */ /* 0x000f220000000800 */
[----:B------:R-:W-:Y:S02]  /*08d0*/  IMAD.SHL.U32 R19, R10, 0x4, RZ ;  /* 0x000000040a137824 */ /* 0x000fe400078e00ff */
[----:B------:R-:W-:Y:S01]  /*08e0*/  LOP3.LUT R11, R0, 0xfffffffe, RZ, 0xc0, !PT ;  /* 0xfffffffe000b7812 */ /* 0x000fe200078ec0ff */
[----:B0-----:R-:W-:Y:S01]  /*08f0*/  IMAD.MOV R15, RZ, RZ, -R9 ;  /* 0x000000ffff0f7224 */ /* 0x001fe200078e0a09 */
[----:B------:R-:W-:-:S02]  /*0900*/  SHF.R.S32.HI R9, RZ, 0x1f, R2 ;  /* 0x0000001fff097819 */ /* 0x000fc40000011402 */
[----:B------:R-:W-:Y:S01]  /*0910*/  LOP3.LUT R19, R10, 0xc, R19, 0x78, !PT ;  /* 0x0000000c0a137812 */ /* 0x000fe200078e7813 */
[----:B---3--:R-:W-:Y:S01]  /*0920*/  IMAD R3, R12, R15, UR8 ;  /* 0x000000080c037e24 */ /* 0x008fe2000f8e020f */
[----:B------:R-:W-:Y:S01]  /*0930*/  LEA.HI R9, R9, R2, RZ, 0x2 ;  /* 0x0000000209097211 */ /* 0x000fe200078f10ff */
[----:B------:R-:W-:Y:S02]  /*0940*/  IMAD.IADD R0, R10, 0x1, -R11 ;  /* 0x000000010a007824 */ /* 0x000fe400078e0a0b */
[----:B------:R-:W-:Y:S01]  /*0950*/  VIADD R12, R5, 0xffffffff ;  /* 0xffffffff050c7836 */ /* 0x000fe20000000000 */
[----:B------:R-:W-:Y:S01]  /*0960*/  LOP3.LUT R9, R9, 0xfffffffc, RZ, 0xc0, !PT ;  /* 0xfffffffc09097812 */ /* 0x000fe200078ec0ff */
[----:B--2---:R-:W-:Y:S01]  /*0970*/  IMAD.MOV R24, RZ, RZ, -R13 ;  /* 0x000000ffff187224 */ /* 0x004fe200078e0a0d */
[----:B------:R-:W-:Y:S01]  /*0980*/  ISETP.NE.AND P4, PT, R0, R3, PT ;  /* 0x000000030000720c */ /* 0x000fe20003f85270 */
[----:B-1----:R-:W-:Y:S01]  /*0990*/  @!UP0 ULEA UR6, UR7, UR6, 0x18 ;  /* 0x0000000607068291 */ /* 0x002fe2000f8ec03f */
[----:B------:R-:W-:Y:S01]  /*09a0*/  ISETP.GE.U32.AND P6, PT, R12, 0x2, PT ;  /* 0x000000020c00780c */ /* 0x000fe20003fc6070 */
[----:B------:R-:W-:Y:S01]  /*09b0*/  IMAD.IADD R0, R2, 0x1, -R9 ;  /* 0x0000000102007824 */ /* 0x000fe200078e0a09 */
[----:B------:R-:W-:Y:S01]  /*09c0*/  VOTEU.ALL UP0, P0 ;  /* 0x00000000003f7886 */ /* 0x000fe20000000000 */
[----:B------:R-:W-:-:S02]  /*09d0*/  LOP3.LUT P0, RZ, R8, 0x7, RZ, 0xc0, !PT ;  /* 0x0000000708ff7812 */ /* 0x000fc4000780c0ff */
[----:B------:R-:W-:Y:S02]  /*09e0*/  LOP3.LUT R8, R94, 0x7f, RZ, 0xc0, !PT ;  /* 0x0000007f5e087812 */ /* 0x000fe400078ec0ff */
[C---:B------:R-:W-:Y:S01]  /*09f0*/  ISETP.NE.AND P1, PT, R0.reuse, 0x3, PT ;  /* 0x000000030000780c */ /* 0x040fe20003f25270 */
[----:B----4-:R-:W-:Y:S01]  /*0a00*/  IMAD R9, R7, R24, R4 ;  /* 0x0000001807097224 */ /* 0x010fe200078e0204 */
[C---:B------:R-:W-:Y:S02]  /*0a10*/  ISETP.LT.U32.AND P0, PT, R19.reuse, 0x8, !P0 ;  /* 0x000000081300780c */ /* 0x040fe40004701070 */
[----:B------:R-:W-:Y:S01]  /*0a20*/  @P4 LEA.HI R2, R19, R19, RZ, 0x1 ;  /* 0x0000001313024211 */ /* 0x000fe200078f08ff */
[----:B------:R-:W0:Y:S02]  /*0a30*/  FENCE.VIEW.ASYNC.S ;  /* 0x00000000000073c6 */ /* 0x000e240000000000 */
[----:B0-----:R0:W1:Y:S01]  /*0a40*/  @!UP0 SYNCS.EXCH.64 URZ, [UR6+0x1d0], UR4 ;  /* 0x0001d004063f85b2 */ /* 0x0010620008000100 */
[----:B------:R-:W-:-:S02]  /*0a50*/  ISETP.EQ.OR P1, PT, R0, RZ, !P1 ;  /* 0x000000ff0000720c */ /* 0x000fc40004f22670 */
[----:B------:R-:W-:Y:S02]  /*0a60*/  @P4 SHF.R.S32.HI R2, RZ, 0x1, R2 ;  /* 0x00000001ff024819 */ /* 0x000fe40000011402 */
[----:B------:R-:W-:Y:S02]  /*0a70*/  ISETP.EQ.AND P1, PT, R5, RZ, P1 ;  /* 0x000000ff0500720c */ /* 0x000fe40000f22270 */
[----:B------:R-:W-:Y:S02]  /*0a80*/  @P4 ISETP.NE.AND P5, PT, R2, R9, PT ;  /* 0x000000090200420c */ /* 0x000fe40003fa5270 */
[----:B------:R-:W-:Y:S02]  /*0a90*/  SEL R9, RZ, 0x1, !P0 ;  /* 0x00000001ff097807 */ /* 0x000fe40004000000 */
[----:B------:R-:W-:Y:S02]  /*0aa0*/  @P4 SEL R22, RZ, 0x1, P5 ;  /* 0x00000001ff164807 */ /* 0x000fe40002800000 */
[----:B------:R-:W-:-:S02]  /*0ab0*/  SEL R18, RZ, 0x1, !P1 ;  /* 0x00000001ff127807 */ /* 0x000fc40004800000 */
[----:B------:R-:W-:Y:S01]  /*0ac0*/  LOP3.LUT R22, R22, R9, RZ, 0xc0, !PT ;  /* 0x0000000916167212 */ /* 0x000fe200078ec0ff */
[----:B------:R0:W2:Y:S01]  /*0ad0*/  @!UP1 SYNCS.EXCH.64 URZ, [UR6+0x1d8], UR4 ;  /* 0x0001d804063f95b2 */ /* 0x0000a20008000100 */
[----:B------:R-:W-:Y:S01]  /*0ae0*/  SEL R18, R18, 0x2, P6 ;  /* 0x0000000212127807 */ /* 0x000fe20003000000 */
[----:B------:R-:W-:Y:S01]  /*0af0*/  NOP ;  /* 0x0000000000007918 */ /* 0x000fe20000000000 */
[----:B------:R-:W-:Y:S05]  /*0b00*/  @!P2 BRA `(.L_x_4) ;  /* 0x000000000008a947 */ /* 0x000fea0003800000 */
[----:B-12---:R-:W-:Y:S01]  /*0b10*/  UCGABAR_ARV ;  /* 0x00000000000079c7 */ /* 0x006fe20008000000 */
[----:B------:R-:W-:Y:S05]  /*0b20*/  BRA `(.L_x_5) ;  /* 0x0000000000047947 */ /* 0x000fea0003800000 */
.L_x_4:
[----:B-12---:R-:W-:Y:S01]  /*0b30*/  NOP ;  /* 0x0000000000007918 */ /* 0x006fe20000000000 */
.L_x_5:
[----:B------:R-:W1:Y:S01]  /*0b40*/  LDC R2, c[0x0][0x65c] ;  /* 0x00019700ff027b82 */ /* 0x000e620000000800 */
[----:B------:R-:W-:Y:S02]  /*0b50*/  IMAD.U32 R10, RZ, RZ, UR8 ;  /* 0x00000008ff0a7e24 */ /* 0x000fe4000f8e00ff */
[----:B------:R-:W-:Y:S01]  /*0b60*/  IMAD.MOV.U32 R11, RZ, RZ, RZ ;  /* 0x000000ffff0b7224 */ /* 0x000fe200078e00ff */
[----:B-1----:R-:W-:-:S04]  /*0b70*/  ISETP.NE.AND P1, PT, R2, 0x1, PT ;  /* 0x000000010200780c */ /* 0x002fc80003f25270 */
[----:B------:R-:W-:-:S09]  /*0b80*/  P2R R5, PR, RZ, 0x2 ;  /* 0x00000002ff057803 */ /* 0x000fd20000000000 */
[----:B------:R-:W1:Y:S01]  /*0b90*/  @P1 LDC R17, c[0x0][0x10] ;  /* 0x00000400ff111b82 */ /* 0x000e620000000800 */
[----:B------:R-:W-:Y:S02]  /*0ba0*/  @P1 IMAD.MOV.U32 R5, RZ, RZ, RZ ;  /* 0x000000ffff051224 */ /* 0x000fe400078e00ff */
[----:B------:R-:W-:-:S05]  /*0bb0*/  @P1 IMAD.MOV.U32 R13, RZ, RZ, RZ ;  /* 0x000000ffff0d1224 */ /* 0x000fca00078e00ff */
[----:B------:R-:W2:Y:S01]  /*0bc0*/  @!P1 LDC R9, c[0x0][0xc] ;  /* 0x00000300ff099b82 */ /* 0x000ea20000000800 */
[----:B0-----:R-:W-:Y:S01]  /*0bd0*/  ULDC UR4, c[0x0][0xc] ;  /* 0x0000030000047ab9 */ /* 0x001fe20000000800 */
[----:B------:R-:W-:Y:S01]  /*0be0*/  ULDC UR5, c[0x0][0x10] ;  /* 0x0000040000057ab9 */ /* 0x000fe20000000800 */
[----:B------:R-:W-:Y:S01]  /*0bf0*/  ULDC UR6, c[0x0][0x14] ;  /* 0x0000050000067ab9 */ /* 0x000fe20000000800 */
[----:B------:R-:W-:-:S04]  /*0c00*/  UIMAD.WIDE.U32 UR4, UR4, UR5, URZ ;  /* 0x00000005040472a5 */ /* 0x000fc8000f8e003f */
[----:B------:R-:W-:Y:S02]  /*0c10*/  UIMAD.WIDE.U32 UR36, UR4, UR6, URZ ;  /* 0x00000006042472a5 */ /* 0x000fe4000f8e003f */
[----:B------:R-:W-:-:S04]  /*0c20*/  UIMAD UR42, UR5, UR6, URZ ;  /* 0x00000006052a72a4 */ /* 0x000fc8000f8e023f */
[----:B------:R-:W-:Y:S01]  /*0c30*/  UIADD3 UR42, UR37, UR42, URZ ;  /* 0x0000002a252a7290 */ /* 0x000fe2000fffe03f */
[----:B-1----:R-:W-:-:S04]  /*0c40*/  @P1 IMAD.WIDE.U32 R16, R17, UR8, R4 ;  /* 0x0000000811101c25 */ /* 0x002fc8000f8e0004 */
[----:B------:R-:W-:Y:S02]  /*0c50*/  @P1 IMAD.IADD R17, R17, 0x1, R13 ;  /* 0x0000000111111824 */ /* 0x000fe400078e020d */
[----:B--2---:R-:W-:-:S04]  /*0c60*/  @!P1 IMAD.WIDE.U32 R10, R4, R9, R10 ;  /* 0x00000009040a9225 */ /* 0x004fc800078e000a */
[----:B------:R-:W-:Y:S02]  /*0c70*/  @!P1 IMAD.MOV.U32 R16, RZ, RZ, R10 ;  /* 0x000000ffff109224 */ /* 0x000fe400078e000a */
[----:B------:R-:W-:Y:S01]  /*0c80*/  @!P1 IMAD.MOV.U32 R17, RZ, RZ, R11 ;  /* 0x000000ffff119224 */ /* 0x000fe200078e000b */
[----:B------:R-:W-:Y:S06]  /*0c90*/  @!P2 BRA `(.L_x_6) ;  /* 0x00000000000ca947 */ /* 0x000fec0003800000 */
[----:B------:R-:W-:Y:S01]  /*0ca0*/  UCGABAR_WAIT ;  /* 0x0000000000007dc7 */ /* 0x000fe20008000000 */
[----:B------:R-:W-:Y:S01]  /*0cb0*/  CCTL.IVALL ;  /* 0x00000000ff00798f */ /* 0x000fe20002000000 */
[----:B------:R-:W-:Y:S05]  /*0cc0*/  BRA `(.L_x_7) ;  /* 0x0000000000047947 */ /* 0x000fea0003800000 */
.L_x_6:
[----:B------:R-:W-:Y:S06]  /*0cd0*/  BAR.SYNC.DEFER_BLOCKING 0x0 ;  /* 0x0000000000007b1d */ /* 0x000fec0000010000 */
.L_x_7:
[----:B------:R-:W-:Y:S05]  /*0ce0*/  @!P3 BRA `(.L_x_8) ;  /* 0x0000004c0058b947 */ /* 0x000fea0003800000 */
[----:B------:R-:W-:-:S13]  /*0cf0*/  ISETP.GT.U32.AND P0, PT, R12, 0x1, PT ;  /* 0x000000010c00780c */ /* 0x000fda0003f04070 */
[----:B------:R-:W-:Y:S05]  /*0d00*/  @P0 EXIT ;  /* 0x000000000000094d */ /* 0x000fea0003800000 */
[----:B------:R-:W-:Y:S01]  /*0d10*/  ULDC.64 UR4, c[0x0][0x650] ;  /* 0x0001940000047ab9 */ /* 0x000fe20000000a00 */
[----:B------:R-:W-:Y:S01]  /*0d20*/  PRMT R0, RZ, 0x7610, R0 ;  /* 0x00007610ff007816 */ /* 0x000fe20000000000 */
[----:B------:R-:W-:Y:S01]  /*0d30*/  IMAD.MOV.U32 R99, RZ, RZ, -0x1 ;  /* 0xffffffffff637424 */ /* 0x000fe200078e00ff */
[----:B------:R-:W-:Y:S01]  /*0d40*/  ISETP.GE.U32.AND P0, PT, R16, UR4, PT ;  /* 0x0000000410007c0c */ /* 0x000fe2000bf06070 */
[----:B------:R-:W-:Y:S02]  /*0d50*/  IMAD.MOV.U32 R100, RZ, RZ, -0x1 ;  /* 0xffffffffff647424 */ /* 0x000fe400078e00ff */
[----:B------:R-:W-:Y:S01]  /*0d60*/  IMAD.MOV.U32 R23, RZ, RZ, -0x1 ;  /* 0xffffffffff177424 */ /* 0x000fe200078e00ff */
[----:B------:R-:W-:-:S13]  /*0d70*/  ISETP.GE.U32.AND.EX P0, PT, R17, UR5, PT, P0 ;  /* 0x0000000511007c0c */ /* 0x000fda000bf06100 */
[----:B------:R-:W-:Y:S05]  /*0d80*/  @P0 BRA `(.L_x_9) ;  /* 0x00000004002c0947 */ /* 0x000fea0003800000 */
[----:B------:R-:W0:Y:S01]  /*0d90*/  LDC.64 R26, c[0x0][0x628] ;  /* 0x00018a00ff1a7b82 */ /* 0x000e220000000a00 */
[----:B------:R-:W-:Y:S02]  /*0da0*/  IMAD.MOV.U32 R10, RZ, RZ, R16 ;  /* 0x000000ffff0a7224 */ /* 0x000fe400078e0010 */
[----:B------:R-:W-:-:S05]  /*0db0*/  IMAD.MOV.U32 R11, RZ, RZ, R17 ;  /* 0x000000ffff0b7224 */ /* 0x000fca00078e0011 */
[----:B------:R-:W1:Y:S08]  /*0dc0*/  LDC R0, c[0x0][0x630] ;  /* 0x00018c00ff007b82 */ /* 0x000e700000000800 */
[----:B------:R-:W2:Y:S01]  /*0dd0*/  LDC.64 R28, c[0x0][0x620] ;  /* 0x00018800ff1c7b82 */ /* 0x000ea20000000a00 */
[----:B0-----:R-:W-:-:S04]  /*0de0*/  ISETP.NE.U32.AND P0, PT, R26, RZ, PT ;  /* 0x000000ff1a00720c */ /* 0x001fc80003f05070 */
[----:B------:R-:W-:-:S13]  /*0df0*/  ISETP.NE.AND.EX P0, PT, R27, RZ, PT, P0 ;  /* 0x000000ff1b00720c */ /* 0x000fda0003f05300 */
[----:B-12---:R-:W-:Y:S05]  /*0e00*/  @!P0 BRA `(.L_x_10) ;  /* 0x0000000000288947 */ /* 0x006fea0003800000 */
[----:B------:R-:W0:Y:S02]  /*0e10*/  LDC R9, c[0x0][0x634] ;  /* 0x00018d00ff097b82 */ /* 0x000e240000000800 */
[----:B0-----:R-:W-:-:S05]  /*0e20*/  IADD3 R9, P0, R16, R9, RZ ;  /* 0x0000000910097210 */ /* 0x001fca0007f1e0ff */
[----:B------:R-:W-:-:S04]  /*0e30*/  IMAD.X R21, RZ, RZ, R17, P0 ;  /* 0x000000ffff157224 */ /* 0x000fc800000e0611 */
[----:B------:R-:W-:-:S04]  /*0e40*/  IMAD.WIDE.U32 R10, R21, R26, RZ ;  /* 0x0000001a150a7225 */ /* 0x000fc800078e00ff */
[----:B------:R-:W-:-:S04]  /*0e50*/  IMAD.WIDE.U32 R12, P0, R9, R27, R10 ;  /* 0x0000001b090c7225 */ /* 0x000fc8000780000a */
[----:B------:R-:W-:-:S04]  /*0e60*/  IMAD.WIDE.U32 R10, R9, R26, RZ ;  /* 0x0000001a090a7225 */ /* 0x000fc800078e00ff */
[----:B------:R-:W-:Y:S01]  /*0e70*/  IMAD.X R15, RZ, RZ, RZ, P0 ;  /* 0x000000ffff0f7224 */ /* 0x000fe200000e06ff */
[----:B------:R-:W-:Y:S01]  /*0e80*/  IADD3 RZ, P0, R11, R12, RZ ;  /* 0x0000000c0bff7210 */ /* 0x000fe20007f1e0ff */
[----:B------:R-:W-:-:S04]  /*0e90*/  IMAD.MOV.U32 R14, RZ, RZ, R13 ;  /* 0x000000ffff0e7224 */ /* 0x000fc800078e000d */
[----:B------:R-:W-:-:S08]  /*0ea0*/  IMAD.WIDE.U32.X R10, R21, R27, R14, P0 ;  /* 0x0000001b150a7225 */ /* 0x000fd000000e040e */
.L_x_10:
[----:B------:R-:W0:Y:S01]  /*0eb0*/  LDC.64 R30, c[0x0][0x640] ;  /* 0x00019000ff1e7b82 */ /* 0x000e220000000a00 */
[--C-:B------:R-:W-:Y:S01]  /*0ec0*/  SHF.R.U64 R32, R10, R0, R11.reuse ;  /* 0x000000000a207219 */ /* 0x100fe2000000120b */
[----:B------:R-:W-:Y:S01]  /*0ed0*/  IMAD R24, R7, R24, R4 ;  /* 0x0000001807187224 */ /* 0x000fe200078e0204 */
[----:B------:R-:W-:Y:S01]  /*0ee0*/  SHF.R.U32.HI R0, RZ, R0, R11 ;  /* 0x00000000ff007219 */ /* 0x000fe2000001160b */
[----:B------:R-:W-:Y:S01]  /*0ef0*/  IMAD.MOV.U32 R25, RZ, RZ, 0x1 ;  /* 0x00000001ff197424 */ /* 0x000fe200078e00ff */
[----:B------:R-:W-:-:S03]  /*0f00*/  IADD3 R5, P0, RZ, -R32, RZ ;  /* 0x80000020ff057210 */ /* 0x000fc60007f1e0ff */
[----:B------:R-:W1:Y:S02]  /*0f10*/  LDC R12, c[0x0][0x618] ;  /* 0x00018600ff0c7b82 */ /* 0x000e640000000800 */
[----:B------:R-:W-:Y:S02]  /*0f20*/  IMAD.X R9, RZ, RZ, ~R0, P0 ;  /* 0x000000ffff097224 */ /* 0x000fe400000e0e00 */
[----:B------:R-:W-:-:S04]  /*0f30*/  IMAD.WIDE.U32 R10, R5, R28, R16 ;  /* 0x0000001c050a7225 */ /* 0x000fc800078e0010 */
[----:B------:R-:W2:Y:S01]  /*0f40*/  LDC R20, c[0x0][0x608] ;  /* 0x00018200ff147b82 */ /* 0x000ea20000000800 */
[----:B------:R-:W-:Y:S02]  /*0f50*/  IMAD R0, R9, R28, RZ ;  /* 0x0000001c09007224 */ /* 0x000fe400078e02ff */
[----:B------:R-:W-:Y:S02]  /*0f60*/  IMAD.MOV.U32 R9, RZ, RZ, -0x1 ;  /* 0xffffffffff097424 */ /* 0x000fe400078e00ff */
[----:B------:R-:W-:-:S03]  /*0f70*/  IMAD R5, R5, R29, R0 ;  /* 0x0000001d05057224 */ /* 0x000fc600078e0200 */
[----:B------:R-:W3:Y:S01]  /*0f80*/  LDC R26, c[0x0][0x658] ;  /* 0x00019600ff1a7b82 */ /* 0x000ee20000000800 */
[----:B------:R-:W-:Y:S01]  /*0f90*/  IMAD.IADD R5, R11, 0x1, R5 ;  /* 0x000000010b057824 */ /* 0x000fe200078e0205 */
[----:B0-----:R-:W-:-:S04]  /*0fa0*/  ISETP.NE.U32.AND P0, PT, R30, RZ, PT ;  /* 0x000000ff1e00720c */ /* 0x001fc80003f05070 */
[----:B------:R-:W-:Y:S02]  /*0fb0*/  ISETP.NE.AND.EX P0, PT, R31, RZ, PT, P0 ;  /* 0x000000ff1f00720c */ /* 0x000fe40003f05300 */
[----:B------:R-:W0:Y:S01]  /*0fc0*/  LDC R21, c[0x0][0x600] ;  /* 0x00018000ff157b82 */ /* 0x000e220000000800 */
[-CC-:B-1----:R-:W-:Y:S02]  /*0fd0*/  SHF.R.U64 R14, R10, R12.reuse, R5.reuse ;  /* 0x0000000c0a0e7219 */ /* 0x182fe40000001205 */
[----:B------:R-:W-:-:S05]  /*0fe0*/  SHF.R.U32.HI R5, RZ, R12, R5 ;  /* 0x0000000cff057219 */ /* 0x000fca0000011605 */
[----:B------:R-:W1:Y:S01]  /*0ff0*/  LDC R23, c[0x0][0x648] ;  /* 0x00019200ff177b82 */ /* 0x000e620000000800 */
[-CC-:B--2---:R-:W-:Y:S02]  /*1000*/  SHF.R.U64 R34, R14, R20.reuse, R5.reuse ;  /* 0x000000140e227219 */ /* 0x184fe40000001205 */
[----:B------:R-:W-:-:S05]  /*1010*/  SHF.R.U32.HI R5, RZ, R20, R5 ;  /* 0x00000014ff057219 */ /* 0x000fca0000011605 */
[----:B------:R-:W2:Y:S01]  /*1020*/  LDC R28, c[0x0][0x638] ;  /* 0x00018e00ff1c7b82 */ /* 0x000ea20000000800 */
[-CC-:B---3--:R-:W-:Y:S02]  /*1030*/  SHF.R.U64 R20, R34, R26.reuse, R5.reuse ;  /* 0x0000001a22147219 */ /* 0x188fe40000001205 */
[-C--:B------:R-:W-:Y:S02]  /*1040*/  SHF.L.U32 R0, R9, R26.reuse, RZ ;  /* 0x0000001a09007219 */ /* 0x080fe400000006ff */
[----:B------:R-:W-:Y:S01]  /*1050*/  SHF.R.U32.HI R5, RZ, R26, R5 ;  /* 0x0000001aff057219 */ /* 0x000fe20000011605 */
[----:B------:R-:W-:Y:S01]  /*1060*/  IMAD.MOV.U32 R4, RZ, RZ, R20 ;  /* 0x000000ffff047224 */ /* 0x000fe200078e0014 */
[----:B------:R-:W-:Y:S01]  /*1070*/  LOP3.LUT R7, RZ, R0, RZ, 0x33, !PT ;  /* 0x00000000ff077212 */ /* 0x000fe200078e33ff */
[----:B------:R-:W3:Y:S01]  /*1080*/  LDC R27, c[0x0][0x610] ;  /* 0x00018400ff1b7b82 */ /* 0x000ee20000000800 */
[----:B------:R-:W-:Y:S05]  /*1090*/  @!P0 BRA `(.L_x_11) ;  /* 0x0000000000288947 */ /* 0x000fea0003800000 */
[----:B------:R-:W4:Y:S02]  /*10a0*/  LDC R9, c[0x0][0x64c] ;  /* 0x00019300ff097b82 */ /* 0x000f240000000800 */
[----:B----4-:R-:W-:-:S05]  /*10b0*/  IADD3 R9, P0, R20, R9, RZ ;  /* 0x0000000914097210 */ /* 0x010fca0007f1e0ff */
        /* <DEDUP_REMOVED lines=8> */
.L_x_11:
[----:B-1----:R-:W-:Y:S01]  /*1140*/  SHF.R.U64 R4, R4, R23, R5 ;  /* 0x0000001704047219 */ /* 0x002fe20000001205 */
[----:B0-----:R-:W-:Y:S01]  /*1150*/  VIADD R5, R21, 0xffffffff ;  /* 0xffffffff15057836 */ /* 0x001fe20000000000 */
[----:B------:R-:W-:Y:S01]  /*1160*/  SHF.L.U32 R0, R25, R26, RZ ;  /* 0x0000001a19007219 */ /* 0x000fe200000006ff */
[----:B------:R-:W-:Y:S01]  /*1170*/  IMAD.MOV.U32 R23, RZ, RZ, R32 ;  /* 0x000000ffff177224 */ /* 0x000fe200078e0020 */
[----:B------:R-:W-:Y:S01]  /*1180*/  LOP3.LUT R7, R34, R7, RZ, 0xc0, !PT ;  /* 0x0000000722077212 */ /* 0x000fe200078ec0ff */
[----:B------:R-:W-:Y:S01]  /*1190*/  IMAD.MOV R9, RZ, RZ, -R4 ;  /* 0x000000ffff097224 */ /* 0x000fe200078e0a04 */
[----:B------:R-:W-:Y:S02]  /*11a0*/  SEL R3, R3, R24, !P1 ;  /* 0x0000001803037207 */ /* 0x000fe40004800000 */
[----:B------:R-:W-:Y:S01]  /*11b0*/  LOP3.LUT R5, R14, R5, RZ, 0xc0, !PT ;  /* 0x000000050e057212 */ /* 0x000fe200078ec0ff */
[----:B------:R-:W-:Y:S02]  /*11c0*/  IMAD R4, R0, R4, R7 ;  /* 0x0000000400047224 */ /* 0x000fe400078e0207 */
[----:B--2---:R-:W-:-:S02]  /*11d0*/  IMAD R0, R9, R28, R20 ;  /* 0x0000001c09007224 */ /* 0x004fc400078e0214 */
[----:B---3--:R-:W-:Y:S02]  /*11e0*/  IMAD R3, R4, R27, R3 ;  /* 0x0000001b04037224 */ /* 0x008fe400078e0203 */
[----:B------:R-:W-:Y:S02]  /*11f0*/  IMAD.MOV.U32 R7, RZ, RZ, 0x1 ;  /* 0x00000001ff077424 */ /* 0x000fe400078e00ff */
[----:B------:R-:W-:-:S03]  /*1200*/  IMAD R4, R0, R21, R5 ;  /* 0x0000001500047224 */ /* 0x000fc600078e0205 */
[----:B------:R-:W-:Y:S02]  /*1210*/  PRMT R0, R7, 0x7610, R0 ;  /* 0x0000761007007816 */ /* 0x000fe40000000000 */
[----:B------:R-:W-:Y:S02]  /*1220*/  SEL R100, R4, R3, !P1 ;  /* 0x0000000304647207 */ /* 0x000fe40004800000 */
[----:B------:R-:W-:-:S07]  /*1230*/  SEL R99, R3, R4, !P1 ;  /* 0x0000000403637207 */ /* 0x000fce0004800000 */
.L_x_9:
[----:B------:R-:W-:-:S08]  /*1240*/  NOP ;  /* 0x0000000000007918 */ /* 0x000fd00000000000 */
[----:B------:R-:W0:Y:S02]  /*1250*/  USETMAXREG.TRY_ALLOC.CTAPOOL UP0, 0xe8 ;  /* 0x000000e8000079c8 */ /* 0x000e240008000600 */
[----:B0-----:R-:W-:-:S13]  /*1260*/  PLOP3.LUT P0, PT, PT, PT, UP0, 0x80, 0x0 ;  /* 0x000000000000781c */ /* 0x001fda0003f0f008 */
[----:B------:R-:W-:Y:S05]  /*1270*/  @!P0 BRA `(.L_x_9) ;  /* 0xfffffffc00f08947 */ /* 0x000fea000383ffff */
[----:B------:R-:W-:Y:S01]  /*1280*/  ULDC.64 UR4, c[0x0][0x598] ;  /* 0x0001660000047ab9 */ /* 0x000fe20000000a00 */
[----:B------:R-:W-:Y:S01]  /*1290*/  ULDC.64 UR38, c[0x0][0x208] ;  /* 0x0000820000267ab9 */ /* 0x000fe20000000a00 */
[----:B------:R-:W-:-:S04]  /*12a0*/  ISETP.NE.U32.AND P0, PT, RZ, UR4, PT ;  /* 0x00000004ff007c0c */ /* 0x000fc8000bf05070 */
[----:B------:R-:W-:-:S13]  /*12b0*/  ISETP.NE.AND.EX P0, PT, RZ, UR5, PT, P0 ;  /* 0x00000005ff007c0c */ /* 0x000fda000bf05300 */
[----:B------:R-:W-:Y:S05]  /*12c0*/  @!P0 BRA `(.L_x_12) ;  /* 0x00000000001c8947 */ /* 0x000fea0003800000 */
[----:B------:R-:W0:Y:S02]  /*12d0*/  LDC.64 R4, c[0x0][0x598] ;  /* 0x00016600ff047b82 */ /* 0x000e240000000a00 */
[----:B0-----:R-:W2:Y:S02]  /*12e0*/  LDG.E.64 R4, desc[UR38][R4.64] ;  /* 0x0000002604047981 */ /* 0x001ea4000c1e1b00 */
[----:B--2---:R-:W-:-:S04]  /*12f0*/  ISETP.NE.U32.AND P0, PT, R4, RZ, PT ;  /* 0x000000ff0400720c */ /* 0x004fc80003f05070 */
[----:B------:R-:W-:-:S13]  /*1300*/  ISETP.NE.AND.EX P0, PT, R5, RZ, PT, P0 ;  /* 0x000000ff0500720c */ /* 0x000fda0003f05300 */
[----:B------:R-:W-:Y:S05]  /*1310*/  @!P0 BRA `(.L_x_12) ;  /* 0x0000000000088947 */ /* 0x000fea0003800000 */
[----:B------:R0:W5:Y:S01]  /*1320*/  LD.E R90, desc[UR38][R4.64] ;  /* 0x00000026045a7980 */ /* 0x000162000c101900 */
[----:B------:R-:W-:Y:S05]  /*1330*/  BRA `(.L_x_13) ;  /* 0x0000000000247947 */ /* 0x000fea0003800000 */
.L_x_12:
[----:B------:R-:W-:Y:S02]  /*1340*/  ULDC.64 UR4, c[0x0][0x588] ;  /* 0x0001620000047ab9 */ /* 0x000fe40000000a00 */
[----:B------:R-:W-:-:S04]  /*1350*/  ISETP.NE.U32.AND P0, PT, RZ, UR4, PT ;  /* 0x00000004ff007c0c */ /* 0x000fc8000bf05070 */
[----:B------:R-:W-:-:S13]  /*1360*/  ISETP.NE.AND.EX P0, PT, RZ, UR5, PT, P0 ;  /* 0x00000005ff007c0c */ /* 0x000fda000bf05300 */
[----:B------:R-:W-:Y:S05]  /*1370*/  @!P0 BRA `(.L_x_14) ;  /* 0x00000000000c8947 */ /* 0x000fea0003800000 */
[----:B------:R-:W0:Y:S02]  /*1380*/  LDC.64 R90, c[0x0][0x588] ;  /* 0x00016200ff5a7b82 */ /* 0x000e240000000a00 */
[----:B0-----:R1:W5:Y:S01]  /*1390*/  LDG.E R90, desc[UR38][R90.64] ;  /* 0x000000265a5a7981 */ /* 0x001362000c1e1900 */
[----:B------:R-:W-:Y:S05]  /*13a0*/  BRA `(.L_x_13) ;  /* 0x0000000000087947 */ /* 0x000fea0003800000 */
.L_x_14:
[----:B------:R-:W-:Y:S02]  /*13b0*/  ULDC UR4, c[0x0][0x580] ;  /* 0x0001600000047ab9 */ /* 0x000fe40000000800 */
[----:B------:R-:W-:-:S07]  /*13c0*/  IMAD.U32 R90, RZ, RZ, UR4 ;  /* 0x00000004ff5a7e24 */ /* 0x000fce000f8e00ff */
.L_x_13:
[----:B------:R-:W-:Y:S02]  /*13d0*/  ULDC.64 UR4, c[0x0][0x5a0] ;  /* 0x0001680000047ab9 */ /* 0x000fe40000000a00 */
[----:B------:R-:W-:-:S04]  /*13e0*/  ISETP.NE.U32.AND P0, PT, RZ, UR4, PT ;  /* 0x00000004ff007c0c */ /* 0x000fc8000bf05070 */
[----:B------:R-:W-:-:S13]  /*13f0*/  ISETP.NE.AND.EX P0, PT, RZ, UR5, PT, P0 ;  /* 0x00000005ff007c0c */ /* 0x000fda000bf05300 */
[----:B------:R-:W-:Y:S05]  /*1400*/  @!P0 BRA `(.L_x_15) ;  /* 0x00000000001c8947 */ /* 0x000fea0003800000 */
[----:B0-----:R-:W0:Y:S02]  /*1410*/  LDC.64 R4, c[0x0][0x5a0] ;  /* 0x00016800ff047b82 */ /* 0x001e240000000a00 */
[----:B0-----:R-:W2:Y:S02]  /*1420*/  LDG.E.64 R4, desc[UR38][R4.64] ;  /* 0x0000002604047981 */ /* 0x001ea4000c1e1b00 */
[----:B--2---:R-:W-:-:S04]  /*1430*/  ISETP.NE.U32.AND P0, PT, R4, RZ, PT ;  /* 0x000000ff0400720c */ /* 0x004fc80003f05070 */
[----:B------:R-:W-:-:S13]  /*1440*/  ISETP.NE.AND.EX P0, PT, R5, RZ, PT, P0 ;  /* 0x000000ff0500720c */ /* 0x000fda0003f05300 */
[----:B------:R-:W-:Y:S05]  /*1450*/  @!P0 BRA `(.L_x_15) ;  /* 0x0000000000088947 */ /* 0x000fea0003800000 */
[----:B-1----:R0:W5:Y:S01]  /*1460*/  LD.E R91, desc[UR38][R4.64] ;  /* 0x00000026045b7980 */ /* 0x002162000c101900 */
[----:B------:R-:W-:Y:S05]  /*1470*/  BRA `(.L_x_16) ;  /* 0x0000000000247947 */ /* 0x000fea0003800000 */
.L_x_15:
[----:B------:R-:W-:Y:S02]  /*1480*/  ULDC.64 UR4, c[0x0][0x590] ;  /* 0x0001640000047ab9 */ /* 0x000fe40000000a00 */
[----:B------:R-:W-:-:S04]  /*1490*/  ISETP.NE.U32.AND P0, PT, RZ, UR4, PT ;  /* 0x00000004ff007c0c */ /* 0x000fc8000bf05070 */
[----:B------:R-:W-:-:S13]  /*14a0*/  ISETP.NE.AND.EX P0, PT, RZ, UR5, PT, P0 ;  /* 0x00000005ff007c0c */ /* 0x000fda000bf05300 */
[----:B------:R-:W-:Y:S05]  /*14b0*/  @!P0 BRA `(.L_x_17) ;  /* 0x00000000000c8947 */ /* 0x000fea0003800000 */
[----:B0-----:R-:W1:Y:S02]  /*14c0*/  LDC.64 R4, c[0x0][0x590] ;  /* 0x00016400ff047b82 */ /* 0x001e640000000a00 */
[----:B-1----:R1:W5:Y:S01]  /*14d0*/  LDG.E R91, desc[UR38][R4.64] ;  /* 0x00000026045b7981 */ /* 0x002362000c1e1900 */
[----:B------:R-:W-:Y:S05]  /*14e0*/  BRA `(.L_x_16) ;  /* 0x0000000000087947 */ /* 0x000fea0003800000 */
.L_x_17:
[----:B------:R-:W-:Y:S02]  /*14f0*/  ULDC UR4, c[0x0][0x584] ;  /* 0x0001610000047ab9 */ /* 0x000fe40000000800 */
[----:B-1----:R-:W-:-:S07]  /*1500*/  IMAD.U32 R91, RZ, RZ, UR4 ;  /* 0x00000004ff5b7e24 */ /* 0x002fce000f8e00ff */
.L_x_16:
[----:B------:R-:W-:-:S13]  /*1510*/  LOP3.LUT P0, RZ, R0, 0xff, RZ, 0xc0, !PT ;  /* 0x000000ff00ff7812 */ /* 0x000fda000780c0ff */
[----:B------:R-:W-:Y:S05]  /*1520*/  @!P0 EXIT ;  /* 0x000000000000894d */ /* 0x000fea0003800000 */
[----:B------:R-:W2:Y:S01]  /*1530*/  LDC R93, c[0x0][0x658] ;  /* 0x00019600ff5d7b82 */ /* 0x000ea20000000800 */
[----:B------:R-:W-:Y:S01]  /*1540*/  ULDC.64 UR6, c[0x0][0x288] ;  /* 0x0000a20000067ab9 */ /* 0x000fe20000000a00 */
[----:B------:R-:W-:Y:S01]  /*1550*/  LOP3.LUT R6, R6, 0x1, RZ, 0xc0, !PT ;  /* 0x0000000106067812 */ /* 0x000fe200078ec0ff */
[----:B------:R-:W-:Y:S01]  /*1560*/  UIADD3 UR4, UR7, 0x1f, URZ ;  /* 0x0000001f07047890 */ /* 0x000fe2000fffe03f */
[----:B------:R-:W-:Y:S01]  /*1570*/  SHF.R.U32.HI R0, RZ, 0x2, R94 ;  /* 0x00000002ff007819 */ /* 0x000fe2000001165e */
[----:B------:R-:W-:Y:S01]  /*1580*/  IMAD.U32 R3, RZ, RZ, UR6 ;  /* 0x00000006ff037e24 */ /* 0x000fe2000f8e00ff */
[----:B------:R-:W-:Y:S01]  /*1590*/  SHF.R.U32.HI R8, RZ, 0x1, R8 ;  /* 0x00000001ff087819 */ /* 0x000fe20000011608 */
[----:B------:R-:W-:Y:S01]  /*15a0*/  USHF.R.S32.HI UR5, URZ, 0x1f, UR4 ;  /* 0x0000001f3f057899 */ /* 0x000fe20008011404 */
[----:B------:R-:W-:Y:S01]  /*15b0*/  LOP3.LUT R92, R94, 0x3, RZ, 0xc0, !PT ;  /* 0x000000035e5c7812 */ /* 0x000fe200078ec0ff */
[----:B01----:R-:W-:Y:S01]  /*15c0*/  IMAD.SHL.U32 R5, R6, 0x40, RZ ;  /* 0x0000004006057824 */ /* 0x003fe200078e00ff */
[----:B------:R-:W-:Y:S01]  /*15d0*/  LOP3.LUT R0, R0, 0x7, RZ, 0xc0, !PT ;  /* 0x0000000700007812 */ /* 0x000fe200078ec0ff */
[----:B------:R-:W-:Y:S01]  /*15e0*/  ULEA.HI UR5, UR5, UR4, URZ, 0x5 ;  /* 0x0000000405057291 */ /* 0x000fe2000f8f283f */
[----:B------:R-:W-:Y:S01]  /*15f0*/  LOP3.LUT R89, R8, 0x30, RZ, 0xc0, !PT ;  /* 0x0000003008597812 */ /* 0x000fe200078ec0ff */
[----:B------:R-:W-:Y:S01]  /*1600*/  IMAD R92, R92, -0x2, R3 ;  /* 0xfffffffe5c5c7824 */ /* 0x000fe200078e0203 */
[--C-:B------:R-:W-:Y:S01]  /*1610*/  LOP3.LUT R88, R5, 0x40, R0.reuse, 0xe2, !PT ;  /* 0x0000004005587812 */ /* 0x100fe200078ee200 */
[----:B------:R-:W-:Y:S01]  /*1620*/  USHF.R.S32.HI UR43, URZ, 0x5, UR5 ;  /* 0x000000053f2b7899 */ /* 0x000fe20008011405 */
[-C--:B------:R-:W-:Y:S01]  /*1630*/  IADD3 R3, RZ, -R89.reuse, -R0 ;  /* 0x80000059ff037210 */ /* 0x080fe20007ffe800 */
[----:B------:R-:W-:Y:S01]  /*1640*/  IMAD.MOV.U32 R0, RZ, RZ, -0x1 ;  /* 0xffffffffff007424 */ /* 0x000fe200078e00ff */
[----:B------:R-:W-:Y:S01]  /*1650*/  LOP3.LUT R95, R94, 0x80, RZ, 0xc0, !PT ;  /* 0x000000805e5f7812 */ /* 0x000fe200078ec0ff */
[----:B------:R-:W-:Y:S01]  /*1660*/  UISETP.LT.AND UP0, UPT, UR43, 0x1, UPT ;  /* 0x000000012b00788c */ /* 0x000fe2000bf01270 */
[----:B------:R-:W-:Y:S01]  /*1670*/  IMAD.MOV.U32 R4, RZ, RZ, 0x1 ;  /* 0x00000001ff047424 */ /* 0x000fe200078e00ff */
[----:B------:R-:W-:Y:S01]  /*1680*/  ULDC UR4, c[0x0][0x284] ;  /* 0x0000a10000047ab9 */ /* 0x000fe20000000800 */
[----:B------:R-:W-:Y:S01]  /*1690*/  IMAD R3, R6, -0x40, R3 ;  /* 0xffffffc006037824 */ /* 0x000fe200078e0203 */
[----:B------:R-:W-:Y:S01]  /*16a0*/  LOP3.LUT R88, R88, R89, RZ, 0xfc, !PT ;  /* 0x0000005958587212 */ /* 0x000fe200078efcff */
[----:B------:R-:W-:Y:S01]  /*16b0*/  USEL UR44, UR43, 0x1, UP0 ;  /* 0x000000012b2c7887 */ /* 0x000fe20008000000 */
[-C--:B--2---:R-:W-:Y:S01]  /*16c0*/  SHF.L.U32 R0, R0, R93.reuse, RZ ;  /* 0x0000005d00007219 */ /* 0x084fe200000006ff */
[----:B------:R-:W-:Y:S01]  /*16d0*/  IMAD.SHL.U32 R94, R94, 0x2, RZ ;  /* 0x000000025e5e7824 */ /* 0x000fe200078e00ff */
[----:B------:R-:W-:Y:S01]  /*16e0*/  SHF.L.U32 R93, R4, R93, RZ ;  /* 0x0000005d045d7219 */ /* 0x000fe200000006ff */
[----:B------:R-:W-:Y:S01]  /*16f0*/  VIADD R97, R3, UR4 ;  /* 0x0000000403617c36 */ /* 0x000fe20008000000 */
[----:B------:R-:W-:Y:S01]  /*1700*/  SHF.R.U32.HI R95, RZ, 0x7, R95 ;  /* 0x00000007ff5f7819 */ /* 0x000fe2000001165f */
[----:B------:R-:W-:Y:S01]  /*1710*/  IMAD.MOV.U32 R89, RZ, RZ, RZ ;  /* 0x000000ffff597224 */ /* 0x000fe200078e00ff */
[----:B------:R-:W-:Y:S01]  /*1720*/  LOP3.LUT R96, RZ, R0, RZ, 0x33, !PT ;  /* 0x00000000ff607212 */ /* 0x000fe200078e33ff */
[----:B------:R-:W-:Y:S01]  /*1730*/  UIADD3 UR44, UR43, -UR44, URZ ;  /* 0x8000002c2b2c7290 */ /* 0x000fe2000fffe03f */
[----:B------:R-:W-:Y:S01]  /*1740*/  UMOV UR40, URZ ;  /* 0x0000003f00287c82 */ /* 0x000fe20008000000 */
[----:B------:R-:W-:-:S10]  /*1750*/  UMOV UR41, URZ ;  /* 0x0000003f00297c82 */ /* 0x000fd40008000000 */
.L_x_167:
[----:B0-----:R-:W0:Y:S01]  /*1760*/  SHFL.IDX PT, R0, R95, RZ, 0x1f ;  /* 0x00001fff5f007589 */ /* 0x001e2200000e0000 */
[----:B-1----:R-:W1:Y:S01]  /*1770*/  S2UR UR7, SR_CgaCtaId ;  /* 0x00000000000779c3 */ /* 0x002e620000008800 */
[----:B------:R-:W-:Y:S01]  /*1780*/  UMOV UR6, 0x400 ;  /* 0x0000040000067882 */ /* 0x000fe20000000000 */
[----:B0-----:R-:W-:Y:S01]  /*1790*/  R2UR UR4, R0 ;  /* 0x00000000000472ca */ /* 0x001fe200000e0000 */
[----:B-1----:R-:W-:-:S12]  /*17a0*/  ULEA UR6, UR7, UR6, 0x18 ;  /* 0x0000000607067291 */ /* 0x002fd8000f8ec03f */
[----:B------:R-:W-:-:S04]  /*17b0*/  ULEA.HI UR5, UR4, UR4, URZ, 0x1 ;  /* 0x0000000404057291 */ /* 0x000fc8000f8f083f */
[----:B------:R-:W-:-:S04]  /*17c0*/  ULOP3.LUT UR5, UR5, 0x1ffffe, URZ, 0xc0, !UPT ;  /* 0x001ffffe05057892 */ /* 0x000fc8000f8ec03f */
[----:B------:R-:W-:-:S03]  /*17d0*/  UIADD3 UR5, UR4, -UR5, URZ ;  /* 0x8000000504057290 */ /* 0x000fc6000fffe03f */
[----:B------:R-:W-:Y:S01]  /*17e0*/  ULDC UR4, c[0x0][0x28c] ;  /* 0x0000a30000047ab9 */ /* 0x000fe20000000800 */
[----:B------:R-:W-:Y:S01]  /*17f0*/  ULEA UR5, UR5, UR6, 0xb ;  /* 0x0000000605057291 */ /* 0x000fe2000f8e583f */
[----:B------:R-:W-:-:S03]  /*1800*/  ISETP.LT.AND P0, PT, RZ, UR4, PT ;  /* 0x00000004ff007c0c */ /* 0x000fc6000bf01270 */
[----:B------:R-:W-:-:S04]  /*1810*/  UIADD3 UR5, UR5, 0x280, URZ ;  /* 0x0000028005057890 */ /* 0x000fc8000fffe03f */
[----:B------:R-:W-:-:S04]  /*1820*/  USHF.R.U32.HI UR5, URZ, 0x4, UR5 ;  /* 0x000000043f057899 */ /* 0x000fc80008011605 */
[----:B------:R-:W-:-:S04]  /*1830*/  ULOP3.LUT UR5, UR5, 0x3fff, URZ, 0xc0, !UPT ;  /* 0x00003fff05057892 */ /* 0x000fc8000f8ec03f */
[----:B------:R-:W-:Y:S01]  /*1840*/  ULOP3.LUT UR45, UR5, 0x10000, URZ, 0xfc, !UPT ;  /* 0x00010000052d7892 */ /* 0x000fe2000f8efc3f */
[----:B----4-:R-:W-:Y:S11]  /*1850*/  @P0 BRA `(.L_x_18) ;  /* 0x0000000000400947 */ /* 0x010ff60003800000 */
[----:B------:R-:W-:Y:S01]  /*1860*/  MOV R0, 0x0 ;  /* 0x0000000000007802 */ /* 0x000fe20000000f00 */
[----:B------:R-:W-:Y:S01]  /*1870*/  ULDC.64 UR4, c[0x4][0x68] ;  /* 0x01001a0000047ab9 */ /* 0x000fe20000000a00 */
[----:B------:R-:W-:Y:S01]  /*1880*/  ULDC.64 UR6, c[0x4][0x8] ;  /* 0x0100020000067ab9 */ /* 0x000fe20000000a00 */
[----:B------:R-:W-:Y:S01]  /*1890*/  IMAD.U32 R4, RZ, RZ, UR4 ;  /* 0x00000004ff047e24 */ /* 0x000fe2000f8e00ff */
[----:B------:R0:W1:Y:S01]  /*18a0*/  LDC.64 R14, c[0x4][R0] ;  /* 0x01000000000e7b82 */ /* 0x0000620000000a00 */
[----:B------:R-:W-:Y:S01]  /*18b0*/  IMAD.U32 R5, RZ, RZ, UR5 ;  /* 0x00000005ff057e24 */ /* 0x000fe2000f8e00ff */
[----:B------:R-:W-:Y:S01]  /*18c0*/  ULDC.64 UR4, c[0x4][0x70] ;  /* 0x01001c0000047ab9 */ /* 0x000fe20000000a00 */
[----:B------:R-:W-:Y:S02]  /*18d0*/  IMAD.U32 R10, RZ, RZ, UR6 ;  /* 0x00000006ff0a7e24 */ /* 0x000fe4000f8e00ff */
[----:B------:R-:W-:Y:S02]  /*18e0*/  IMAD.U32 R6, RZ, RZ, UR4 ;  /* 0x00000004ff067e24 */ /* 0x000fe4000f8e00ff */
[----:B------:R-:W-:-:S02]  /*18f0*/  IMAD.U32 R7, RZ, RZ, UR5 ;  /* 0x00000005ff077e24 */ /* 0x000fc4000f8e00ff */
[----:B------:R-:W-:Y:S02]  /*1900*/  IMAD.U32 R11, RZ, RZ, UR7 ;  /* 0x00000007ff0b7e24 */ /* 0x000fe4000f8e00ff */
[----:B------:R-:W-:Y:S02]  /*1910*/  IMAD.MOV.U32 R8, RZ, RZ, 0x1e1 ;  /* 0x000001e1ff087424 */ /* 0x000fe400078e00ff */
[----:B------:R-:W-:Y:S02]  /*1920*/  IMAD.MOV.U32 R12, RZ, RZ, 0x1 ;  /* 0x00000001ff0c7424 */ /* 0x000fe400078e00ff */
[----:B0-----:R-:W-:-:S07]  /*1930*/  IMAD.MOV.U32 R13, RZ, RZ, RZ ;  /* 0x000000ffff0d7224 */ /* 0x001fce00078e00ff */
[----:B------:R-:W-:-:S07]  /*1940*/  LEPC R20, `(.L_x_18) ;  /* 0x000000001014794e */ /* 0x000fce0000000000 */
[----:B-1---5:R-:W-:Y:S05]  /*1950*/  CALL.ABS.NOINC R14 ;  /* 0x000000000e007343 */ /* 0x022fea0003c00000 */
.L_x_18:
[----:B------:R-:W-:-:S04]  /*1960*/  LOP3.LUT R0, R18, 0x1, RZ, 0xfc, !PT ;  /* 0x0000000112007812 */ /* 0x000fc800078efcff */
[----:B------:R-:W-:-:S13]  /*1970*/  ISETP.NE.AND P0, PT, R0, 0x3, PT ;  /* 0x000000030000780c */ /* 0x000fda0003f05270 */
[----:B------:R-:W-:Y:S05]  /*1980*/  @!P0 BRA `(.L_x_19) ;  /* 0x0000000000048947 */ /* 0x000fea0003800000 */
[----:B------:R-:W-:Y:S01]  /*1990*/  BPT.TRAP 0x1 ;  /* 0x000000040000795c */ /* 0x000fe20000300000 */
.L_x_19:
[----:B------:R-:W0:Y:S01]  /*19a0*/  S2UR UR5, SR_CgaCtaId ;  /* 0x00000000000579c3 */ /* 0x000e220000008800 */
[----:B------:R-:W-:Y:S01]  /*19b0*/  UMOV UR4, 0x400 ;  /* 0x0000040000047882 */ /* 0x000fe20000000000 */
[----:B------:R-:W-:Y:S02]  /*19c0*/  IMAD.U32 R0, RZ, RZ, UR40 ;  /* 0x00000028ff007e24 */ /* 0x000fe4000f8e00ff */
[----:B------:R-:W-:-:S03]  /*19d0*/  IMAD.U32 R3, RZ, RZ, UR41 ;  /* 0x00000029ff037e24 */ /* 0x000fc6000f8e00ff */
[----:B------:R-:W-:Y:S01]  /*19e0*/  SHF.L.U32 R0, R0, 0x1f, RZ ;  /* 0x0000001f00007819 */ /* 0x000fe200000006ff */
[----:B0-----:R-:W-:-:S06]  /*19f0*/  ULEA UR4, UR5, UR4, 0x18 ;  /* 0x0000000405047291 */ /* 0x001fcc000f8ec03f */
[----:B------:R-:W-:-:S04]  /*1a00*/  IMAD.U32 R6, RZ, RZ, UR4 ;  /* 0x00000004ff067e24 */ /* 0x000fc8000f8e00ff */
[----:B------:R-:W-:-:S04]  /*1a10*/  IMAD R3, R3, 0x8, R6 ;  /* 0x0000000803037824 */ /* 0x000fc800078e0206 */
[----:B------:R0:W1:Y:S01]  /*1a20*/  SYNCS.PHASECHK.TRANS64.TRYWAIT P1, [R3+URZ], R0 ;  /* 0x00000000030075a7 */ /* 0x000062000802017f */
[----:B------:R-:W-:Y:S05]  /*1a30*/  @!P0 BRA `(.L_x_20) ;  /* 0x0000000000048947 */ /* 0x000fea0003800000 */
[----:B------:R-:W-:Y:S01]  /*1a40*/  BPT.TRAP 0x1 ;  /* 0x000000040000795c */ /* 0x000fe20000300000 */
.L_x_20:
[----:B------:R-:W-:-:S05]  /*1a50*/  IMAD.U32 R4, RZ, RZ, UR44 ;  /* 0x0000002cff047e24 */ /* 0x000fca000f8e00ff */
[----:B------:R-:W-:Y:S01]  /*1a60*/  ISETP.GE.AND P2, PT, R4, 0x1, PT ;  /* 0x000000010400780c */ /* 0x000fe20003f46270 */
[----:B-1----:R-:W-:-:S12]  /*1a70*/  @P1 BRA `(.L_x_21) ;  /* 0x0000000000081947 */ /* 0x002fd80003800000 */
[----:B------:R-:W1:Y:S02]  /*1a80*/  SYNCS.PHASECHK.TRANS64.TRYWAIT P1, [R3+URZ], R0 ;  /* 0x00000000030075a7 */ /* 0x000e64000802017f */
[----:B-1----:R-:W-:Y:S05]  /*1a90*/  @!P1 BRA `(.L_x_22) ;  /* 0x0000006000d49947 */ /* 0x002fea0003800000 */
.L_x_21:
[----:B------:R-:W-:Y:S05]  /*1aa0*/  WARPSYNC.ALL ;  /* 0x0000000000007948 */ /* 0x000fea0003800000 */
[----:B------:R-:W-:Y:S01]  /*1ab0*/  R2UR UR4, R6 ;  /* 0x00000000060472ca */ /* 0x000fe200000e0000 */
[----:B------:R-:W-:Y:S01]  /*1ac0*/  WARPGROUP.ARRIVE ;  /* 0x00000000000079c5 */ /* 0x000fe20000000000 */
[----:B------:R-:W-:Y:S01]  /*1ad0*/  UMOV UR5, 0xc0000010 ;  /* 0xc000001000057882 */ /* 0x000fe20000000000 */
[----:B------:R-:W-:-:S10]  /*1ae0*/  UMOV UR7, 0xc0000010 ;  /* 0xc000001000077882 */ /* 0x000fd40000000000 */
[----:B------:R-:W-:-:S04]  /*1af0*/  UIADD3 UR4, UR4, 0x1c280, URZ ;  /* 0x0001c28004047890 */ /* 0x000fc8000fffe03f */
[----:B------:R-:W-:-:S04]  /*1b00*/  USHF.R.U32.HI UR4, URZ, 0x4, UR4 ;  /* 0x000000043f047899 */ /* 0x000fc80008011604 */
[----:B------:R-:W-:-:S04]  /*1b10*/  ULOP3.LUT UR4, UR4, 0x3fff, URZ, 0xc0, !UPT ;  /* 0x00003fff04047892 */ /* 0x000fc8000f8ec03f */
[----:B------:R-:W-:Y:S02]  /*1b20*/  ULOP3.LUT UR9, UR4, 0x10000, URZ, 0xfc, !UPT ;  /* 0x0001000004097892 */ /* 0x000fe4000f8efc3f */
[----:B------:R-:W-:Y:S02]  /*1b30*/  ULEA UR4, UR41, UR45, 0x8 ;  /* 0x0000002d29047291 */ /* 0x000fe4000f8e403f */
[----:B------:R-:W-:-:S09]  /*1b40*/  ULEA UR6, UR41, UR9, 0x8 ;  /* 0x0000000929067291 */ /* 0x000fd2000f8e403f */
[----:B------:R-:W-:Y:S03]  /*1b50*/  IGMMA.64x128x32.S8.S8 R24, gdesc[UR4], RZ, !UPT, gsb0 ;  /* 0x03600000041879f1 */ /* 0x000fe6000c0410ff */
[----:B------:R-:W-:Y:S02]  /*1b60*/  WARPGROUP.DEPBAR.LE gsb0, 0x0 ;  /* 0x00008000000079c5 */ /* 0x000fe40000010000 */
[----:B------:R-:W-:Y:S05]  /*1b70*/  @!P2 BRA `(.L_x_23) ;  /* 0x0000000000cca947 */ /* 0x000fea0003800000 */
[----:B------:R-:W-:Y:S01]  /*1b80*/  UIADD3 UR4, UR41, 0x1, URZ ;  /* 0x0000000129047890 */ /* 0x000fe2000fffe03f */
[----:B01----:R-:W-:Y:S02]  /*1b90*/  IMAD.U32 R0, RZ, RZ, UR44 ;  /* 0x0000002cff007e24 */ /* 0x003fe4000f8e00ff */
[----:B------:R-:W-:Y:S01]  /*1ba0*/  IMAD.U32 R3, RZ, RZ, UR41 ;  /* 0x00000029ff037e24 */ /* 0x000fe2000f8e00ff */
[----:B------:R-:W-:-:S04]  /*1bb0*/  UISETP.NE.AND UP0, UPT, UR4, 0x1c, UPT ;  /* 0x0000001c0400788c */ /* 0x000fc8000bf05270 */
[----:B------:R-:W-:Y:S02]  /*1bc0*/  USEL UR5, URZ, 0x1, UP0 ;  /* 0x000000013f057887 */ /* 0x000fe40008000000 */
[----:B------:R-:W-:Y:S02]  /*1bd0*/  USEL UR8, UR4, URZ, UP0 ;  /* 0x0000003f04087287 */ /* 0x000fe40008000000 */
[----:B------:R-:W-:-:S06]  /*1be0*/  ULOP3.LUT UR5, UR40, UR5, URZ, 0x3c, !UPT ;  /* 0x0000000528057292 */ /* 0x000fcc000f8e3c3f */
[----:B------:R-:W-:-:S07]  /*1bf0*/  IMAD.U32 R7, RZ, RZ, UR5 ;  /* 0x00000005ff077e24 */ /* 0x000fce000f8e00ff */
.L_x_30:
[----:B------:R-:W-:Y:S05]  /*1c00*/  @!P0 BRA `(.L_x_24) ;  /* 0x0000000000048947 */ /* 0x000fea0003800000 */
[----:B------:R-:W-:Y:S01]  /*1c10*/  BPT.TRAP 0x1 ;  /* 0x000000040000795c */ /* 0x000fe20000300000 */
.L_x_24:
[----:B------:R-:W0:Y:S01]  /*1c20*/  S2UR UR5, SR_CgaCtaId ;  /* 0x00000000000579c3 */ /* 0x000e220000008800 */
[----:B------:R-:W-:Y:S01]  /*1c30*/  UMOV UR4, 0x400 ;  /* 0x0000040000047882 */ /* 0x000fe20000000000 */
[----:B------:R-:W-:Y:S01]  /*1c40*/  IMAD.U32 R5, RZ, RZ, UR8 ;  /* 0x00000008ff057e24 */ /* 0x000fe2000f8e00ff */
[----:B------:R-:W-:Y:S01]  /*1c50*/  SHF.L.U32 R4, R7, 0x1f, RZ ;  /* 0x0000001f07047819 */ /* 0x000fe200000006ff */
[----:B0-----:R-:W-:-:S06]  /*1c60*/  ULEA UR4, UR5, UR4, 0x18 ;  /* 0x0000000405047291 */ /* 0x001fcc000f8ec03f */
[----:B------:R-:W-:-:S04]  /*1c70*/  IMAD.U32 R6, RZ, RZ, UR4 ;  /* 0x00000004ff067e24 */ /* 0x000fc8000f8e00ff */
[----:B------:R-:W-:-:S04]  /*1c80*/  IMAD R5, R5, 0x8, R6 ;  /* 0x0000000805057824 */ /* 0x000fc800078e0206 */
[----:B------:R0:W1:Y:S01]  /*1c90*/  SYNCS.PHASECHK.TRANS64.TRYWAIT P1, [R5+URZ], R4 ;  /* 0x00000004050075a7 */ /* 0x000062000802017f */
[----:B------:R-:W-:Y:S05]  /*1ca0*/  @!P0 BRA `(.L_x_25) ;  /* 0x0000000000048947 */ /* 0x000fea0003800000 */
[----:B------:R-:W-:Y:S01]  /*1cb0*/  BPT.TRAP 0x1 ;  /* 0x000000040000795c */ /* 0x000fe20000300000 */
.L_x_25:
[----:B-1----:R-:W-:Y:S05]  /*1cc0*/  @P1 BRA `(.L_x_26) ;  /* 0x0000000000081947 */ /* 0x002fea0003800000 */
[----:B------:R-:W1:Y:S02]  /*1cd0*/  SYNCS.PHASECHK.TRANS64.TRYWAIT P1, [R5+URZ], R4 ;  /* 0x00000004050075a7 */ /* 0x000e64000802017f */
[----:B-1----:R-:W-:Y:S05]  /*1ce0*/  @!P1 BRA `(.L_x_27) ;  /* 0x0000006000549947 */ /* 0x002fea0003800000 */
.L_x_26:
[----:B------:R-:W-:Y:S01]  /*1cf0*/  ULEA UR4, UR8, UR45, 0x8 ;  /* 0x0000002d08047291 */ /* 0x000fe2000f8e403f */
[----:B------:R-:W-:Y:S01]  /*1d00*/  WARPGROUP.ARRIVE ;  /* 0x00000000000079c5 */ /* 0x000fe20000000000 */
[----:B------:R-:W-:Y:S01]  /*1d10*/  ULEA UR6, UR8, UR9, 0x8 ;  /* 0x0000000908067291 */ /* 0x000fe2000f8e403f */
[----:B------:R-:W-:Y:S01]  /*1d20*/  UMOV UR5, 0xc0000010 ;  /* 0xc000001000057882 */ /* 0x000fe20000000000 */
[----:B------:R-:W-:-:S07]  /*1d30*/  UMOV UR7, 0xc0000010 ;  /* 0xc000001000077882 */ /* 0x000fce0000000000 */
[----:B------:R-:W-:Y:S03]  /*1d40*/  IGMMA.64x128x32.S8.S8 R24, gdesc[UR4], R24, gsb0 ;  /* 0x03600000041879f1 */ /* 0x000fe60008041018 */
[----:B------:R-:W-:Y:S02]  /*1d50*/  WARPGROUP.DEPBAR.LE gsb0, 0x0 ;  /* 0x00008000000079c5 */ /* 0x000fe40000010000 */
[----:B------:R-:W-:Y:S05]  /*1d60*/  @!P0 BRA `(.L_x_28) ;  /* 0x0000000000048947 */ /* 0x000fea0003800000 */
[----:B------:R-:W-:Y:S01]  /*1d70*/  BPT.TRAP 0x1 ;  /* 0x000000040000795c */ /* 0x000fe20000300000 */
.L_x_28:
[----:B------:R-:W-:-:S13]  /*1d80*/  ISETP.NE.AND P1, PT, R22, RZ, PT ;  /* 0x000000ff1600720c */ /* 0x000fda0003f25270 */
[----:B01----:R-:W-:-:S04]  /*1d90*/  @P1 IMAD R4, R3, 0x8, R6 ;  /* 0x0000000803041824 */ /* 0x003fc800078e0206 */
[----:B------:R-:W-:-:S05]  /*1da0*/  @P1 VIADD R4, R4, 0xe0 ;  /* 0x000000e004041836 */ /* 0x000fca0000000000 */
[----:B------:R-:W-:-:S04]  /*1db0*/  @P1 PRMT R4, R19, 0x654, R4 ;  /* 0x0000065413041816 */ /* 0x000fc80000000004 */
[----:B------:R0:W-:Y:S01]  /*1dc0*/  @P1 SYNCS.ARRIVE.TRANS64.RED.A1T0 RZ, [R4+URZ], RZ ;  /* 0x000000ff04ff19a7 */ /* 0x0001e2000810043f */
[----:B------:R-:W-:-:S13]  /*1dd0*/  ISETP.GT.U32.AND P1, PT, R18, 0x1, PT ;  /* 0x000000011200780c */ /* 0x000fda0003f24070 */
[----:B0-----:R-:W-:Y:S05]  /*1de0*/  @P1 BRA `(.L_x_29) ;  /* 0x0000000000041947 */ /* 0x001fea0003800000 */
[----:B------:R-:W-:Y:S01]  /*1df0*/  BPT.TRAP 0x1 ;  /* 0x000000040000795c */ /* 0x000fe20000300000 */
.L_x_29:
[----:B------:R-:W-:Y:S01]  /*1e00*/  UIADD3 UR8, UR8, 0x1, URZ ;  /* 0x0000000108087890 */ /* 0x000fe2000fffe03f */
[C---:B------:R-:W-:Y:S01]  /*1e10*/  ISETP.GT.AND P2, PT, R0.reuse, 0x1, PT ;  /* 0x000000010000780c */ /* 0x040fe20003f44270 */
[----:B------:R-:W-:Y:S02]  /*1e20*/  VIADD R3, R3, 0x1 ;  /* 0x0000000103037836 */ /* 0x000fe40000000000 */
[----:B------:R-:W-:Y:S01]  /*1e30*/  UISETP.NE.AND UP0, UPT, UR8, 0x1c, UPT ;  /* 0x0000001c0800788c */ /* 0x000fe2000bf05270 */
[----:B------:R-:W-:Y:S02]  /*1e40*/  VIADD R0, R0, 0xffffffff ;  /* 0xffffffff00007836 */ /* 0x000fe40000000000 */
[C---:B------:R-:W-:Y:S01]  /*1e50*/  ISETP.NE.AND P1, PT, R3.reuse, 0x1c, PT ;  /* 0x0000001c0300780c */ /* 0x040fe20003f25270 */
[----:B------:R-:W-:Y:S02]  /*1e60*/  USEL UR4, URZ, 0x1, UP0 ;  /* 0x000000013f047887 */ /* 0x000fe40008000000 */
[----:B------:R-:W-:Y:S01]  /*1e70*/  USEL UR8, UR8, URZ, UP0 ;  /* 0x0000003f08087287 */ /* 0x000fe20008000000 */
[----:B------:R-:W-:-:S03]  /*1e80*/  SEL R3, R3, RZ, P1 ;  /* 0x000000ff03037207 */ /* 0x000fc60000800000 */
[----:B------:R-:W-:Y:S01]  /*1e90*/  LOP3.LUT R7, R7, UR4, RZ, 0x3c, !PT ;  /* 0x0000000407077c12 */ /* 0x000fe2000f8e3cff */
[----:B------:R-:W-:Y:S07]  /*1ea0*/  @P2 BRA `(.L_x_30) ;  /* 0xfffffffc00542947 */ /* 0x000fee000383ffff */
.L_x_23:
[----:B01----:R-:W0:Y:S02]  /*1eb0*/  LDC R0, c[0x0][0x28c] ;  /* 0x0000a300ff007b82 */ /* 0x003e240000000800 */
[----:B0-----:R-:W-:-:S13]  /*1ec0*/  ISETP.GE.AND P1, PT, R0, 0x1, PT ;  /* 0x000000010000780c */ /* 0x001fda0003f26270 */
[----:B------:R-:W-:Y:S05]  /*1ed0*/  @!P1 BRA `(.L_x_31) ;  /* 0x0000000000449947 */ /* 0x000fea0003800000 */
[----:B------:R-:W-:Y:S05]  /*1ee0*/  @!P0 BRA `(.L_x_32) ;  /* 0x0000000000048947 */ /* 0x000fea0003800000 */
[----:B------:R-:W-:Y:S01]  /*1ef0*/  BPT.TRAP 0x1 ;  /* 0x000000040000795c */ /* 0x000fe20000300000 */
.L_x_32:
[----:B------:R-:W-:-:S13]  /*1f00*/  ISETP.NE.AND P0, PT, R22, RZ, PT ;  /* 0x000000ff1600720c */ /* 0x000fda0003f05270 */
[----:B------:R-:W-:-:S05]  /*1f10*/  VOTEU.ANY UP0, P0 ;  /* 0x00000000003f7886 */ /* 0x000fca0000000100 */
[----:B------:R-:W-:-:S06]  /*1f20*/  @UP0 UIADD3 UR4, UR44, UR41, URZ ;  /* 0x000000292c040290 */ /* 0x000fcc000fffe03f */
[----:B------:R-:W-:Y:S02]  /*1f30*/  IMAD.U32 R4, RZ, RZ, UR4 ;  /* 0x00000004ff047e24 */ /* 0x000fe4000f8e00ff */
[----:B------:R-:W-:-:S03]  /*1f40*/  IMAD.U32 R3, RZ, RZ, UR4 ;  /* 0x00000004ff037e24 */ /* 0x000fc6000f8e00ff */
[----:B------:R-:W-:-:S05]  /*1f50*/  @P0 SHF.R.U32.HI R4, RZ, 0x2, R4 ;  /* 0x00000002ff040819 */ /* 0x000fca0000011604 */
[----:B------:R-:W-:-:S04]  /*1f60*/  @P0 IMAD.WIDE.U32 R4, R4, 0x24924925, RZ ;  /* 0x2492492504040825 */ /* 0x000fc800078e00ff */
[----:B------:R-:W-:-:S04]  /*1f70*/  @P0 IMAD R4, R5, -0x1c, R3 ;  /* 0xffffffe405040824 */ /* 0x000fc800078e0203 */
[----:B------:R-:W-:-:S04]  /*1f80*/  @P0 IMAD R4, R4, 0x8, R6 ;  /* 0x0000000804040824 */ /* 0x000fc800078e0206 */
[----:B------:R-:W-:-:S05]  /*1f90*/  @P0 VIADD R4, R4, 0xe0 ;  /* 0x000000e004040836 */ /* 0x000fca0000000000 */
[----:B------:R-:W-:-:S04]  /*1fa0*/  @P0 PRMT R4, R19, 0x654, R4 ;  /* 0x0000065413040816 */ /* 0x000fc80000000004 */
[----:B------:R0:W-:Y:S01]  /*1fb0*/  @P0 SYNCS.ARRIVE.TRANS64.RED.A1T0 RZ, [R4+URZ], RZ ;  /* 0x000000ff04ff09a7 */ /* 0x0001e2000810043f */
[----:B------:R-:W-:-:S13]  /*1fc0*/  ISETP.GT.U32.AND P0, PT, R18, 0x1, PT ;  /* 0x000000011200780c */ /* 0x000fda0003f04070 */
[----:B0-----:R-:W-:Y:S05]  /*1fd0*/  @P0 BRA `(.L_x_31) ;  /* 0x0000000000040947 */ /* 0x001fea0003800000 */
[----:B------:R-:W-:Y:S01]  /*1fe0*/  BPT.TRAP 0x1 ;  /* 0x000000040000795c */ /* 0x000fe20000300000 */
.L_x_31:
[----:B------:R-:W-:Y:S01]  /*1ff0*/  IMAD.SHL.U32 R3, R100, 0x80, RZ ;  /* 0x0000008064037824 */ /* 0x000fe200078e00ff */
[----:B------:R-:W-:Y:S01]  /*2000*/  UIADD3 UR41, UR43, UR41, URZ ;  /* 0x000000292b297290 */ /* 0x000fe2000fffe03f */
[----:B------:R-:W-:Y:S01]  /*2010*/  IMAD.SHL.U32 R10, R99, 0x80, RZ ;  /* 0x00000080630a7824 */ /* 0x000fe200078e00ff */
[----:B------:R-:W-:Y:S01]  /*2020*/  ULDC UR5, c[0x0][0x288] ;  /* 0x0000a20000057ab9 */ /* 0x000fe20000000800 */
[----:B------:R-:W-:Y:S01]  /*2030*/  ULDC UR7, c[0x0][0x284] ;  /* 0x0000a10000077ab9 */ /* 0x000fe20000000800 */
[----:B------:R-:W-:Y:S01]  /*2040*/  UISETP.GT.U32.AND UP0, UPT, UR41, 0x1b, UPT ;  /* 0x0000001b2900788c */ /* 0x000fe2000bf04070 */
[C---:B------:R-:W-:Y:S01]  /*2050*/  ISETP.GE.AND P0, PT, R3.reuse, UR5, PT ;  /* 0x0000000503007c0c */ /* 0x040fe2000bf06270 */
[----:B------:R-:W-:Y:S01]  /*2060*/  UISETP.GE.U32.AND UP1, UPT, UR43, 0x1c, UPT ;  /* 0x0000001c2b00788c */ /* 0x000fe2000bf26070 */
[----:B------:R-:W-:Y:S01]  /*2070*/  SHF.R.S32.HI R11, RZ, 0x1f, R23 ;  /* 0x0000001fff0b7819 */ /* 0x000fe20000011417 */
[----:B------:R-:W-:Y:S01]  /*2080*/  UISETP.LT.U32.AND UP0, UPT, UR43, 0x1c, UP0 ;  /* 0x0000001c2b00788c */ /* 0x000fe20008701070 */
[----:B------:R-:W-:Y:S01]  /*2090*/  ISETP.GE.OR P0, PT, R10, UR7, P0 ;  /* 0x000000070a007c0c */ /* 0x000fe20008706670 */
[----:B------:R-:W-:Y:S01]  /*20a0*/  USHF.R.U32.HI UR4, URZ, 0x2, UR41 ;  /* 0x000000023f047899 */ /* 0x000fe20008011629 */
[----:B------:R-:W-:Y:S01]  /*20b0*/  LOP3.LUT R8, R3, 0x6, R94, 0xf8, !PT ;  /* 0x0000000603087812 */ /* 0x000fe200078ef85e */
[----:B------:R-:W-:Y:S01]  /*20c0*/  USEL UR6, URZ, 0x1, !UP0 ;  /* 0x000000013f067887 */ /* 0x000fe2000c000000 */
[----:B------:R-:W-:-:S02]  /*20d0*/  ULDC.64 UR8, c[0x0][0x5d0] ;  /* 0x0001740000087ab9 */ /* 0x000fc40000000a00 */
[----:B------:R-:W-:Y:S01]  /*20e0*/  SHF.R.S32.HI R9, RZ, 0x1f, R8 ;  /* 0x0000001fff097819 */ /* 0x000fe20000011408 */
[----:B------:R-:W-:Y:S01]  /*20f0*/  IMAD R0, R11, UR8, RZ ;  /* 0x000000080b007c24 */ /* 0x000fe2000f8e02ff */
[----:B------:R-:W-:Y:S02]  /*2100*/  UIMAD.WIDE.U32 UR4, UR4, 0x24924925, URZ ;  /* 0x24924925040478a5 */ /* 0x000fe4000f8e003f */
[----:B------:R-:W-:Y:S01]  /*2110*/  ULOP3.LUT UR40, UR40, UR6, URZ, 0x3c, !UPT ;  /* 0x0000000628287292 */ /* 0x000fe2000f8e3c3f */
[C---:B------:R-:W-:Y:S01]  /*2120*/  IMAD R7, R23.reuse, UR9, R0 ;  /* 0x0000000917077c24 */ /* 0x040fe2000f8e0200 */
[----:B------:R-:W-:Y:S01]  /*2130*/  UIMAD UR41, UR5, -0x1c, UR41 ;  /* 0xffffffe4052978a4 */ /* 0x000fe2000f8e0229 */
[----:B------:R-:W-:Y:S01]  /*2140*/  IMAD.WIDE.U32 R4, R23, UR8, R8 ;  /* 0x0000000817047c25 */ /* 0x000fe2000f8e0008 */
[----:B------:R-:W-:-:S03]  /*2150*/  @UP1 ULOP3.LUT UR40, UR40, 0x1, UR5, 0x78, !UPT ;  /* 0x0000000128281892 */ /* 0x000fc6000f8e7805 */
[----:B------:R-:W-:Y:S02]  /*2160*/  IMAD.IADD R5, R5, 0x1, R7 ;  /* 0x0000000105057824 */ /* 0x000fe400078e0207 */
[----:B------:R-:W-:Y:S01]  /*2170*/  IMAD.MOV.U32 R0, RZ, RZ, -0x1 ;  /* 0xffffffffff007424 */ /* 0x000fe200078e00ff */
[----:B------:R-:W-:Y:S06]  /*2180*/  @P0 BRA `(.L_x_33) ;  /* 0x0000003000ac0947 */ /* 0x000fec0003800000 */
[----:B------:R-:W0:Y:S01]  /*2190*/  LDC.64 R12, c[0x0][0x5c8] ;  /* 0x00017200ff0c7b82 */ /* 0x000e220000000a00 */
[----:B------:R-:W-:Y:S01]  /*21a0*/  IMAD.WIDE R14, R99, 0x80, R88 ;  /* 0x00000080630e7825 */ /* 0x000fe200078e0258 */
[----:B------:R-:W-:Y:S01]  /*21b0*/  ULDC.64 UR4, c[0x0][0x5c0] ;  /* 0x0001700000047ab9 */ /* 0x000fe20000000a00 */
[----:B------:R-:W-:Y:S02]  /*21c0*/  BSSY B0, `(.L_x_33) ;  /* 0x0000327000007945 */ /* 0x000fe40003800000 */
[----:B------:R-:W-:Y:S02]  /*21d0*/  IMAD.IADD R99, R97, 0x1, -R10 ;  /* 0x0000000161637824 */ /* 0x000fe400078e0a0a */
[----:B------:R-:W-:Y:S02]  /*21e0*/  IMAD.IADD R3, R92, 0x1, -R3 ;  /* 0x000000015c037824 */ /* 0x000fe400078e0a03 */
[-C--:B0-----:R-:W-:Y:S02]  /*21f0*/  IMAD R6, R15, R12.reuse, RZ ;  /* 0x0000000c0f067224 */ /* 0x081fe400078e02ff */
[----:B------:R-:W-:-:S04]  /*2200*/  IMAD.WIDE.U32 R4, R14, R12, R4 ;  /* 0x0000000c0e047225 */ /* 0x000fc800078e0004 */
[----:B------:R-:W-:Y:S01]  /*2210*/  IMAD R7, R14, R13, R6 ;  /* 0x0000000d0e077224 */ /* 0x000fe200078e0206 */
[----:B------:R-:W-:-:S03]  /*2220*/  IADD3 R4, P0, R4, UR4, RZ ;  /* 0x0000000404047c10 */ /* 0x000fc6000ff1e0ff */
[----:B------:R-:W-:Y:S01]  /*2230*/  IMAD.IADD R7, R5, 0x1, R7 ;  /* 0x0000000105077824 */ /* 0x000fe200078e0207 */
[----:B------:R-:W-:-:S04]  /*2240*/  LEA R6, P1, R12, R4, 0x3 ;  /* 0x000000040c067211 */ /* 0x000fc800078218ff */
[----:B------:R-:W-:Y:S02]  /*2250*/  IADD3.X R5, R7, UR5, RZ, P0, !PT ;  /* 0x0000000507057c10 */ /* 0x000fe400087fe4ff */
[----:B-----5:R-:W-:Y:S02]  /*2260*/  ISETP.NE.AND P0, PT, R91, RZ, PT ;  /* 0x000000ff5b00720c */ /* 0x020fe40003f05270 */
[----:B------:R-:W-:-:S11]  /*2270*/  LEA.HI.X R7, R12, R5, R13, 0x3, P1 ;  /* 0x000000050c077211 */ /* 0x000fd600008f1c0d */
[----:B------:R-:W-:Y:S05]  /*2280*/  @!P0 BRA `(.L_x_34) ;  /* 0x0000002400608947 */ /* 0x000fea0003800000 */
[----:B------:R-:W0:Y:S01]  /*2290*/  LDC.64 R102, c[0x0][0x5b0] ;  /* 0x00016c00ff667b82 */ /* 0x000e220000000a00 */
[----:B------:R-:W-:Y:S01]  /*22a0*/  ULDC.64 UR4, c[0x0][0x5b8] ;  /* 0x00016e0000047ab9 */ /* 0x000fe20000000a00 */
[----:B------:R-:W-:Y:S01]  /*22b0*/  ISETP.GE.AND P1, PT, R99, 0x1, PT ;  /* 0x000000016300780c */ /* 0x000fe20003f26270 */
[----:B------:R-:W-:Y:S01]  /*22c0*/  IMAD R10, R11, UR4, RZ ;  /* 0x000000040b0a7c24 */ /* 0x000fe2000f8e02ff */
[----:B------:R-:W-:Y:S01]  /*22d0*/  BSSY B1, `(.L_x_35) ;  /* 0x000000e000017945 */ /* 0x000fe20003800000 */
[----:B------:R-:W-:Y:S01]  /*22e0*/  IMAD.WIDE.U32 R20, R23, UR4, R8 ;  /* 0x0000000417147c25 */ /* 0x000fe2000f8e0008 */
[----:B------:R-:W-:Y:S02]  /*22f0*/  ISETP.LT.OR P5, PT, R3, 0x1, !P1 ;  /* 0x000000010300780c */ /* 0x000fe40004fa1670 */
[----:B------:R-:W1:Y:S01]  /*2300*/  LDC.64 R104, c[0x0][0x5a8] ;  /* 0x00016a00ff687b82 */ /* 0x000e620000000a00 */
[----:B------:R-:W-:Y:S02]  /*2310*/  IMAD R13, R23, UR5, R10 ;  /* 0x00000005170d7c24 */ /* 0x000fe4000f8e020a */
[----:B------:R-:W-:-:S02]  /*2320*/  IMAD.MOV.U32 R12, RZ, RZ, R20 ;  /* 0x000000ffff0c7224 */ /* 0x000fc400078e0014 */
[----:B------:R-:W-:Y:S02]  /*2330*/  IMAD.IADD R13, R21, 0x1, R13 ;  /* 0x00000001150d7824 */ /* 0x000fe400078e020d */
[-C--:B0-----:R-:W-:Y:S02]  /*2340*/  IMAD R10, R15, R102.reuse, RZ ;  /* 0x000000660f0a7224 */ /* 0x081fe400078e02ff */
[----:B------:R-:W-:-:S04]  /*2350*/  IMAD.WIDE.U32 R8, R14, R102, R12 ;  /* 0x000000660e087225 */ /* 0x000fc800078e000c */
[----:B------:R-:W-:Y:S01]  /*2360*/  IMAD R23, R14, R103, R10 ;  /* 0x000000670e177224 */ /* 0x000fe200078e020a */
[----:B-1----:R-:W-:-:S04]  /*2370*/  IADD3 R8, P0, R8, R104, RZ ;  /* 0x0000006808087210 */ /* 0x002fc80007f1e0ff */
[----:B------:R-:W-:Y:S01]  /*2380*/  IADD3.X R9, R105, R9, R23, P0, !PT ;  /* 0x0000000969097210 */ /* 0x000fe200007fe417 */
[----:B------:R-:W-:Y:S08]  /*2390*/  @P5 BRA `(.L_x_36) ;  /* 0x0000000000045947 */ /* 0x000ff00003800000 */
[----:B------:R0:W5:Y:S02]  /*23a0*/  LDG.E.U8 R98, desc[UR38][R8.64] ;  /* 0x0000002608627981 */ /* 0x000164000c1e1100 */
.L_x_36:
[----:B------:R-:W-:Y:S05]  /*23b0*/  BSYNC B1 ;  /* 0x0000000000017941 */ /* 0x000fea0003800000 */
.L_x_35:
[----:B-----5:R-:W-:Y:S01]  /*23c0*/  LOP3.LUT R15, R98, 0xffff, RZ, 0xc0, !PT ;  /* 0x0000ffff620f7812 */ /* 0x020fe200078ec0ff */
[C---:B------:R-:W-:Y:S01]  /*23d0*/  IMAD.SHL.U32 R10, R102.reuse, 0x8, RZ ;  /* 0x00000008660a7824 */ /* 0x040fe200078e00ff */
[----:B------:R-:W-:Y:S01]  /*23e0*/  ISETP.LT.OR P2, PT, R3, 0x2, !P1 ;  /* 0x000000020300780c */ /* 0x000fe20004f41670 */
[----:B------:R-:W-:Y:S01]  /*23f0*/  BSSY B1, `(.L_x_37) ;  /* 0x000000e000017945 */ /* 0x000fe20003800000 */
[----:B------:R-:W-:Y:S02]  /*2400*/  PRMT R100, R15, 0x8880, RZ ;  /* 0x000088800f647816 */ /* 0x000fe400000000ff */
[----:B------:R-:W-:Y:S02]  /*2410*/  SHF.L.U64.HI R11, R102, 0x3, R103 ;  /* 0x00000003660b7819 */ /* 0x000fe40000010267 */
[----:B------:R-:W-:Y:S01]  /*2420*/  ISETP.GE.AND P0, PT, R99, 0x9, PT ;  /* 0x000000096300780c */ /* 0x000fe20003f06270 */
[----:B------:R-:W-:Y:S02]  /*2430*/  IMAD R15, R100, R91, RZ ;  /* 0x0000005b640f7224 */ /* 0x000fe400078e02ff */
[----:B------:R-:W-:-:S04]  /*2440*/  IMAD.WIDE.U32 R10, R14, R102, R10 ;  /* 0x000000660e0a7225 */ /* 0x000fc800078e000a */
[----:B------:R-:W-:Y:S01]  /*2450*/  @!P5 IMAD R21, R24, R90, R15 ;  /* 0x0000005a1815d224 */ /* 0x000fe200078e020f */
[----:B------:R-:W-:Y:S01]  /*2460*/  IADD3 R10, P3, P4, R20, R104, R10 ;  /* 0x00000068140a7210 */ /* 0x000fe20007c7e00a */
[----:B------:R-:W-:-:S03]  /*2470*/  IMAD.IADD R20, R23, 0x1, R11 ;  /* 0x0000000117147824 */ /* 0x000fc600078e020b */
[----:B------:R1:W-:Y:S01]  /*2480*/  @!P5 STG.E.U8 desc[UR38][R4.64], R21 ;  /* 0x000000150400d986 */ /* 0x0003e2000c101126 */
[----:B------:R-:W-:Y:S08]  /*2490*/  @P2 BRA `(.L_x_38) ;  /* 0x00000000000c2947 */ /* 0x000ff00003800000 */
[----:B------:R-:W2:Y:S02]  /*24a0*/  LDG.E.U8 R98, desc[UR38][R8.64+0x1] ;  /* 0x0000012608627981 */ /* 0x000ea4000c1e1100 */
[----:B--2---:R-:W-:-:S05]  /*24b0*/  PRMT R14, R98, 0x8880, RZ ;  /* 0x00008880620e7816 */ /* 0x004fca00000000ff */
[----:B------:R-:W-:-:S07]  /*24c0*/  IMAD R15, R14, R91, RZ ;  /* 0x0000005b0e0f7224 */ /* 0x000fce00078e02ff */
.L_x_38:
[----:B------:R-:W-:Y:S05]  /*24d0*/  BSYNC B1 ;  /* 0x0000000000017941 */ /* 0x000fea0003800000 */
.L_x_37:
[----:B------:R-:W-:Y:S01]  /*24e0*/  ISETP.LT.OR P5, PT, R3, 0x1, !P0 ;  /* 0x000000010300780c */ /* 0x000fe200047a1670 */
[----:B------:R-:W-:Y:S01]  /*24f0*/  @!P2 IMAD R25, R25, R90, R15 ;  /* 0x0000005a1919a224 */ /* 0x000fe200078e020f */
[----:B------:R-:W-:Y:S01]  /*2500*/  BSSY B1, `(.L_x_39) ;  /* 0x000000a000017945 */ /* 0x000fe20003800000 */
[----:B------:R-:W-:Y:S02]  /*2510*/  IADD3.X R11, R13, R105, R20, P3, P4 ;  /* 0x000000690d0b7210 */ /* 0x000fe40001fe8414 */
[C---:B------:R-:W-:Y:S01]  /*2520*/  ISETP.LT.OR P3, PT, R3.reuse, 0x2, !P0 ;  /* 0x000000020300780c */ /* 0x040fe20004761670 */
[----:B------:R2:W-:Y:S01]  /*2530*/  @!P2 STG.E.U8 desc[UR38][R4.64+0x1], R25 ;  /* 0x000001190400a986 */ /* 0x0005e2000c101126 */
[C---:B------:R-:W-:Y:S02]  /*2540*/  ISETP.LT.OR P4, PT, R3.reuse, 0x9, !P1 ;  /* 0x000000090300780c */ /* 0x040fe40004f81670 */
[----:B------:R-:W-:-:S04]  /*2550*/  ISETP.LT.OR P2, PT, R3, 0xa, !P1 ;  /* 0x0000000a0300780c */ /* 0x000fc80004f41670 */
[----:B------:R-:W-:Y:S09]  /*2560*/  @P5 BRA `(.L_x_40) ;  /* 0x00000000000c5947 */ /* 0x000ff20003800000 */
[----:B------:R-:W3:Y:S02]  /*2570*/  LDG.E.U8 R98, desc[UR38][R10.64] ;  /* 0x000000260a627981 */ /* 0x000ee4000c1e1100 */
[----:B---3--:R-:W-:-:S05]  /*2580*/  PRMT R12, R98, 0x8880, RZ ;  /* 0x00008880620c7816 */ /* 0x008fca00000000ff */
[----:B------:R-:W-:-:S07]  /*2590*/  IMAD R15, R12, R91, RZ ;  /* 0x0000005b0c0f7224 */ /* 0x000fce00078e02ff */
.L_x_40:
[----:B------:R-:W-:Y:S05]  /*25a0*/  BSYNC B1 ;  /* 0x0000000000017941 */ /* 0x000fea0003800000 */
.L_x_39:
[----:B------:R-:W-:Y:S01]  /*25b0*/  @!P5 IMAD R13, R26, R90, R15 ;  /* 0x0000005a1a0dd224 */ /* 0x000fe200078e020f */
[----:B------:R-:W-:Y:S04]  /*25c0*/  BSSY B1, `(.L_x_41) ;  /* 0x0000006000017945 */ /* 0x000fe80003800000 */
[----:B------:R3:W-:Y:S01]  /*25d0*/  @!P5 STG.E.U8 desc[UR38][R6.64], R13 ;  /* 0x0000000d0600d986 */ /* 0x0007e2000c101126 */
[----:B------:R-:W-:Y:S05]  /*25e0*/  @P3 BRA `(.L_x_42) ;  /* 0x00000000000c3947 */ /* 0x000fea0003800000 */
[----:B------:R-:W4:Y:S02]  /*25f0*/  LDG.E.U8 R98, desc[UR38][R10.64+0x1] ;  /* 0x000001260a627981 */ /* 0x000f24000c1e1100 */
[----:B----4-:R-:W-:-:S05]  /*2600*/  PRMT R12, R98, 0x8880, RZ ;  /* 0x00008880620c7816 */ /* 0x010fca00000000ff */
[----:B------:R-:W-:-:S07]  /*2610*/  IMAD R15, R12, R91, RZ ;  /* 0x0000005b0c0f7224 */ /* 0x000fce00078e02ff */
.L_x_42:
[----:B------:R-:W-:Y:S05]  /*2620*/  BSYNC B1 ;  /* 0x0000000000017941 */ /* 0x000fea0003800000 */
.L_x_41:
[----:B------:R-:W-:Y:S01]  /*2630*/  @!P3 IMAD R27, R27, R90, R15 ;  /* 0x0000005a1b1bb224 */ /* 0x000fe200078e020f */
[----:B------:R-:W-:Y:S04]  /*2640*/  BSSY B1, `(.L_x_43) ;  /* 0x0000006000017945 */ /* 0x000fe80003800000 */
[----:B------:R4:W-:Y:S01]  /*2650*/  @!P3 STG.E.U8 desc[UR38][R6.64+0x1], R27 ;  /* 0x0000011b0600b986 */ /* 0x0009e2000c101126 */
[----:B------:R-:W-:Y:S05]  /*2660*/  @P4 BRA `(.L_x_44) ;  /* 0x00000000000c4947 */ /* 0x000fea0003800000 */
[----:B------:R-:W5:Y:S02]  /*2670*/  LDG.E.U8 R98, desc[UR38][R8.64+0x8] ;  /* 0x0000082608627981 */ /* 0x000f64000c1e1100 */
[----:B-----5:R-:W-:-:S05]  /*2680*/  PRMT R12, R98, 0x8880, RZ ;  /* 0x00008880620c7816 */ /* 0x020fca00000000ff */
[----:B------:R-:W-:-:S07]  /*2690*/  IMAD R15, R12, R91, RZ ;  /* 0x0000005b0c0f7224 */ /* 0x000fce00078e02ff */
.L_x_44:
[----:B------:R-:W-:Y:S05]  /*26a0*/  BSYNC B1 ;  /* 0x0000000000017941 */ /* 0x000fea0003800000 */
.L_x_43:
[----:B---3--:R-:W-:Y:S01]  /*26b0*/  @!P4 IMAD R13, R28, R90, R15 ;  /* 0x0000005a1c0dc224 */ /* 0x008fe200078e020f */
[----:B------:R-:W-:Y:S04]  /*26c0*/  BSSY B1, `(.L_x_45) ;  /* 0x0000006000017945 */ /* 0x000fe80003800000 */
[----:B------:R3:W-:Y:S01]  /*26d0*/  @!P4 STG.E.U8 desc[UR38][R4.64+0x8], R13 ;  /* 0x0000080d0400c986 */ /* 0x0007e2000c101126 */
[----:B------:R-:W-:Y:S05]  /*26e0*/  @P2 BRA `(.L_x_46) ;  /* 0x00000000000c2947 */ /* 0x000fea0003800000 */
[----:B------:R-:W5:Y:S02]  /*26f0*/  LDG.E.U8 R98, desc[UR38][R8.64+0x9] ;  /* 0x0000092608627981 */ /* 0x000f64000c1e1100 */
[----:B-----5:R-:W-:-:S05]  /*2700*/  PRMT R12, R98, 0x8880, RZ ;  /* 0x00008880620c7816 */ /* 0x020fca00000000ff */
[----:B------:R-:W-:-:S07]  /*2710*/  IMAD R15, R12, R91, RZ ;  /* 0x0000005b0c0f7224 */ /* 0x000fce00078e02ff */
.L_x_46:
[----:B------:R-:W-:Y:S05]  /*2720*/  BSYNC B1 ;  /* 0x0000000000017941 */ /* 0x000fea0003800000 */
.L_x_45:
[----:B------:R-:W-:Y:S01]  /*2730*/  ISETP.LT.OR P4, PT, R3, 0x9, !P0 ;  /* 0x000000090300780c */ /* 0x000fe20004781670 */
[----:B------:R-:W-:Y:S01]  /*2740*/  @!P2 IMAD R29, R29, R90, R15 ;  /* 0x0000005a1d1da224 */ /* 0x000fe200078e020f */
[----:B------:R-:W-:Y:S01]  /*2750*/  BSSY B1, `(.L_x_47) ;  /* 0x0000009000017945 */ /* 0x000fe20003800000 */
[C---:B------:R-:W-:Y:S02]  /*2760*/  ISETP.LT.OR P3, PT, R3.reuse, 0xa, !P0 ;  /* 0x0000000a0300780c */ /* 0x040fe40004761670 */
[C---:B------:R-:W-:Y:S01]  /*2770*/  ISETP.LT.OR P5, PT, R3.reuse, 0x11, !P1 ;  /* 0x000000110300780c */ /* 0x040fe20004fa1670 */
[----:B------:R0:W-:Y:S01]  /*2780*/  @!P2 STG.E.U8 desc[UR38][R4.64+0x9], R29 ;  /* 0x0000091d0400a986 */ /* 0x0001e2000c101126 */
[----:B------:R-:W-:-:S06]  /*2790*/  ISETP.LT.OR P2, PT, R3, 0x12, !P1 ;  /* 0x000000120300780c */ /* 0x000fcc0004f41670 */
[----:B------:R-:W-:Y:S07]  /*27a0*/  @P4 BRA `(.L_x_48) ;  /* 0x00000000000c4947 */ /* 0x000fee0003800000 */
[----:B------:R-:W5:Y:S02]  /*27b0*/  LDG.E.U8 R98, desc[UR38][R10.64+0x8] ;  /* 0x000008260a627981 */ /* 0x000f64000c1e1100 */
[----:B-----5:R-:W-:-:S05]  /*27c0*/  PRMT R12, R98, 0x8880, RZ ;  /* 0x00008880620c7816 */ /* 0x020fca00000000ff */
[----:B------:R-:W-:-:S07]  /*27d0*/  IMAD R15, R12, R91, RZ ;  /* 0x0000005b0c0f7224 */ /* 0x000fce00078e02ff */
.L_x_48:
[----:B------:R-:W-:Y:S05]  /*27e0*/  BSYNC B1 ;  /* 0x0000000000017941 */ /* 0x000fea0003800000 */
.L_x_47:
[----:B---3--:R-:W-:Y:S01]  /*27f0*/  @!P4 IMAD R13, R30, R90, R15 ;  /* 0x0000005a1e0dc224 */ /* 0x008fe200078e020f */
[----:B------:R-:W-:Y:S04]  /*2800*/  BSSY B1, `(.L_x_49) ;  /* 0x0000006000017945 */ /* 0x000fe80003800000 */
[----:B------:R3:W-:Y:S01]  /*2810*/  @!P4 STG.E.U8 desc[UR38][R6.64+0x8], R13 ;  /* 0x0000080d0600c986 */ /* 0x0007e2000c101126 */
[----:B------:R-:W-:Y:S05]  /*2820*/  @P3 BRA `(.L_x_50) ;  /* 0x00000000000c3947 */ /* 0x000fea0003800000 */
[----:B------:R-:W5:Y:S02]  /*2830*/  LDG.E.U8 R98, desc[UR38][R10.64+0x9] ;  /* 0x000009260a627981 */ /* 0x000f64000c1e1100 */
[----:B-----5:R-:W-:-:S05]  /*2840*/  PRMT R12, R98, 0x8880, RZ ;  /* 0x00008880620c7816 */ /* 0x020fca00000000ff */
[----:B------:R-:W-:-:S07]  /*2850*/  IMAD R15, R12, R91, RZ ;  /* 0x0000005b0c0f7224 */ /* 0x000fce00078e02ff */
.L_x_50:
[----:B------:R-:W-:Y:S05]  /*2860*/  BSYNC B1 ;  /* 0x0000000000017941 */ /* 0x000fea0003800000 */
.L_x_49:
[----:B------:R-:W-:Y:S01]  /*2870*/  @!P3 IMAD R31, R31, R90, R15 ;  /* 0x0000005a1f1fb224 */ /* 0x000fe200078e020f */
[----:B------:R-:W-:Y:S04]  /*2880*/  BSSY B1, `(.L_x_51) ;  /* 0x0000006000017945 */ /* 0x000fe80003800000 */
[----:B------:R0:W-:Y:S01]  /*2890*/  @!P3 STG.E.U8 desc[UR38][R6.64+0x9], R31 ;  /* 0x0000091f0600b986 */ /* 0x0001e2000c101126 */
[----:B------:R-:W-:Y:S05]  /*28a0*/  @P5 BRA `(.L_x_52) ;  /* 0x00000000000c5947 */ /* 0x000fea0003800000 */
[----:B------:R-:W5:Y:S02]  /*28b0*/  LDG.E.U8 R98, desc[UR38][R8.64+0x10] ;  /* 0x0000102608627981 */ /* 0x000f64000c1e1100 */
[----:B-----5:R-:W-:-:S05]  /*28c0*/  PRMT R12, R98, 0x8880, RZ ;  /* 0x00008880620c7816 */ /* 0x020fca00000000ff */
[----:B------:R-:W-:-:S07]  /*28d0*/  IMAD R15, R12, R91, RZ ;  /* 0x0000005b0c0f7224 */ /* 0x000fce00078e02ff */
.L_x_52:
[----:B------:R-:W-:Y:S05]  /*28e0*/  BSYNC B1 ;  /* 0x0000000000017941 */ /* 0x000fea0003800000 */
.L_x_51:
[----:B---3--:R-:W-:Y:S01]  /*28f0*/  @!P5 IMAD R13, R32, R90, R15 ;  /* 0x0000005a200dd224 */ /* 0x008fe200078e020f */
[----:B------:R-:W-:Y:S04]  /*2900*/  BSSY B1, `(.L_x_53) ;  /* 0x0000006000017945 */ /* 0x000fe80003800000 */
[----:B------:R3:W-:Y:S01]  /*2910*/  @!P5 STG.E.U8 desc[UR38][R4.64+0x10], R13 ;  /* 0x0000100d0400d986 */ /* 0x0007e2000c101126 */
[----:B------:R-:W-:Y:S05]  /*2920*/  @P2 BRA `(.L_x_54) ;  /* 0x00000000000c2947 */ /* 0x000fea0003800000 */
[----:B------:R-:W5:Y:S02]  /*2930*/  LDG.E.U8 R98, desc[UR38][R8.64+0x11] ;  /* 0x0000112608627981 */ /* 0x000f64000c1e1100 */
[----:B-----5:R-:W-:-:S05]  /*2940*/  PRMT R12, R98, 0x8880, RZ ;  /* 0x00008880620c7816 */ /* 0x020fca00000000ff */
[----:B------:R-:W-:-:S07]  /*2950*/  IMAD R15, R12, R91, RZ ;  /* 0x0000005b0c0f7224 */ /* 0x000fce00078e02ff */
.L_x_54:
[----:B------:R-:W-:Y:S05]  /*2960*/  BSYNC B1 ;  /* 0x0000000000017941 */ /* 0x000fea0003800000 */
.L_x_53:
        /* <DEDUP_REMOVED lines=11> */
.L_x_56:
[----:B------:R-:W-:Y:S05]  /*2a20*/  BSYNC B1 ;  /* 0x0000000000017941 */ /* 0x000fea0003800000 */
.L_x_55:
[----:B---3--:R-:W-:Y:S01]  /*2a30*/  @!P4 IMAD R13, R34, R90, R15 ;  /* 0x0000005a220dc224 */ /* 0x008fe200078e020f */
[----:B------:R-:W-:Y:S04]  /*2a40*/  BSSY B1, `(.L_x_57) ;  /* 0x0000006000017945 */ /* 0x000fe80003800000 */
[----:B------:R3:W-:Y:S01]  /*2a50*/  @!P4 STG.E.U8 desc[UR38][R6.64+0x10], R13 ;  /* 0x0000100d0600c986 */ /* 0x0007e2000c101126 */
[----:B------:R-:W-:Y:S05]  /*2a60*/  @P3 BRA `(.L_x_58) ;  /* 0x00000000000c3947 */ /* 0x000fea0003800000 */
[----:B------:R-:W5:Y:S02]  /*2a70*/  LDG.E.U8 R98, desc[UR38][R10.64+0x11] ;  /* 0x000011260a627981 */ /* 0x000f64000c1e1100 */
[----:B-----5:R-:W-:-:S05]  /*2a80*/  PRMT R12, R98, 0x8880, RZ ;  /* 0x00008880620c7816 */ /* 0x020fca00000000ff */
[----:B------:R-:W-:-:S07]  /*2a90*/  IMAD R15, R12, R91, RZ ;  /* 0x0000005b0c0f7224 */ /* 0x000fce00078e02ff */
.L_x_58:
[----:B------:R-:W-:Y:S05]  /*2aa0*/  BSYNC B1 ;  /* 0x0000000000017941 */ /* 0x000fea0003800000 */
.L_x_57:
[----:B------:R-:W-:Y:S01]  /*2ab0*/  @!P3 IMAD R35, R35, R90, R15 ;  /* 0x0000005a2323b224 */ /* 0x000fe200078e020f */
[----:B------:R-:W-:Y:S04]  /*2ac0*/  BSSY B1, `(.L_x_59) ;  /* 0x0000006000017945 */ /* 0x000fe80003800000 */
[----:B------:R0:W-:Y:S01]  /*2ad0*/  @!P3 STG.E.U8 desc[UR38][R6.64+0x11], R35 ;  /* 0x000011230600b986 */ /* 0x0001e2000c101126 */
[----:B------:R-:W-:Y:S05]  /*2ae0*/  @P5 BRA `(.L_x_60) ;  /* 0x00000000000c5947 */ /* 0x000fea0003800000 */
[----:B------:R-:W5:Y:S02]  /*2af0*/  LDG.E.U8 R98, desc[UR38][R8.64+0x18] ;  /* 0x0000182608627981 */ /* 0x000f64000c1e1100 */
[----:B-----5:R-:W-:-:S05]  /*2b00*/  PRMT R12, R98, 0x8880, RZ ;  /* 0x00008880620c7816 */ /* 0x020fca00000000ff */
[----:B------:R-:W-:-:S07]  /*2b10*/  IMAD R15, R12, R91, RZ ;  /* 0x0000005b0c0f7224 */ /* 0x000fce00078e02ff */
.L_x_60:
[----:B------:R-:W-:Y:S05]  /*2b20*/  BSYNC B1 ;  /* 0x0000000000017941 */ /* 0x000fea0003800000 */
.L_x_59:
[----:B---3--:R-:W-:Y:S01]  /*2b30*/  @!P5 IMAD R13, R36, R90, R15 ;  /* 0x0000005a240dd224 */ /* 0x008fe200078e020f */
[----:B------:R-:W-:Y:S04]  /*2b40*/  BSSY B1, `(.L_x_61) ;  /* 0x0000006000017945 */ /* 0x000fe80003800000 */
[----:B------:R3:W-:Y:S01]  /*2b50*/  @!P5 STG.E.U8 desc[UR38][R4.64+0x18], R13 ;  /* 0x0000180d0400d986 */ /* 0x0007e2000c101126 */
[----:B------:R-:W-:Y:S05]  /*2b60*/  @P2 BRA `(.L_x_62) ;  /* 0x00000000000c2947 */ /* 0x000fea0003800000 */
[----:B------:R-:W5:Y:S02]  /*2b70*/  LDG.E.U8 R98, desc[UR38][R8.64+0x19] ;  /* 0x0000192608627981 */ /* 0x000f64000c1e1100 */
[----:B-----5:R-:W-:-:S05]  /*2b80*/  PRMT R12, R98, 0x8880, RZ ;  /* 0x00008880620c7816 */ /* 0x020fca00000000ff */
[----:B------:R-:W-:-:S07]  /*2b90*/  IMAD R15, R12, R91, RZ ;  /* 0x0000005b0c0f7224 */ /* 0x000fce00078e02ff */
.L_x_62:
[----:B------:R-:W-:Y:S05]  /*2ba0*/  BSYNC B1 ;  /* 0x0000000000017941 */ /* 0x000fea0003800000 */
.L_x_61:
        /* <DEDUP_REMOVED lines=11> */
.L_x_64:
[----:B------:R-:W-:Y:S05]  /*2c60*/  BSYNC B1 ;  /* 0x0000000000017941 */ /* 0x000fea0003800000 */
.L_x_63:
[----:B---3--:R-:W-:Y:S01]  /*2c70*/  @!P4 IMAD R13, R38, R90, R15 ;  /* 0x0000005a260dc224 */ /* 0x008fe200078e020f */
[----:B------:R-:W-:Y:S04]  /*2c80*/  BSSY B1, `(.L_x_65) ;  /* 0x0000006000017945 */ /* 0x000fe80003800000 */
[----:B------:R3:W-:Y:S01]  /*2c90*/  @!P4 STG.E.U8 desc[UR38][R6.64+0x18], R13 ;  /* 0x0000180d0600c986 */ /* 0x0007e2000c101126 */
[----:B------:R-:W-:Y:S05]  /*2ca0*/  @P3 BRA `(.L_x_66) ;  /* 0x00000000000c3947 */ /* 0x000fea0003800000 */
[----:B------:R-:W5:Y:S02]  /*2cb0*/  LDG.E.U8 R98, desc[UR38][R10.64+0x19] ;  /* 0x000019260a627981 */ /* 0x000f64000c1e1100 */
[----:B-----5:R-:W-:-:S05]  /*2cc0*/  PRMT R12, R98, 0x8880, RZ ;  /* 0x00008880620c7816 */ /* 0x020fca00000000ff */
[----:B------:R-:W-:-:S07]  /*2cd0*/  IMAD R15, R12, R91, RZ ;  /* 0x0000005b0c0f7224 */ /* 0x000fce00078e02ff */
.L_x_66:
[----:B------:R-:W-:Y:S05]  /*2ce0*/  BSYNC B1 ;  /* 0x0000000000017941 */ /* 0x000fea0003800000 */
.L_x_65:
[----:B------:R-:W-:Y:S01]  /*2cf0*/  @!P3 IMAD R39, R39, R90, R15 ;  /* 0x0000005a2727b224 */ /* 0x000fe200078e020f */
[----:B------:R-:W-:Y:S04]  /*2d00*/  BSSY B1, `(.L_x_67) ;  /* 0x0000006000017945 */ /* 0x000fe80003800000 */
[----:B------:R0:W-:Y:S01]  /*2d10*/  @!P3 STG.E.U8 desc[UR38][R6.64+0x19], R39 ;  /* 0x000019270600b986 */ /* 0x0001e2000c101126 */
[----:B------:R-:W-:Y:S05]  /*2d20*/  @P5 BRA `(.L_x_68) ;  /* 0x00000000000c5947 */ /* 0x000fea0003800000 */
[----:B------:R-:W5:Y:S02]  /*2d30*/  LDG.E.U8 R98, desc[UR38][R8.64+0x20] ;  /* 0x0000202608627981 */ /* 0x000f64000c1e1100 */
[----:B-----5:R-:W-:-:S05]  /*2d40*/  PRMT R12, R98, 0x8880, RZ ;  /* 0x00008880620c7816 */ /* 0x020fca00000000ff */
[----:B------:R-:W-:-:S07]  /*2d50*/  IMAD R15, R12, R91, RZ ;  /* 0x0000005b0c0f7224 */ /* 0x000fce00078e02ff */
.L_x_68:
[----:B------:R-:W-:Y:S05]  /*2d60*/  BSYNC B1 ;  /* 0x0000000000017941 */ /* 0x000fea0003800000 */
.L_x_67:
[----:B---3--:R-:W-:Y:S01]  /*2d70*/  @!P5 IMAD R13, R40, R90, R15 ;  /* 0x0000005a280dd224 */ /* 0x008fe200078e020f */
[----:B------:R-:W-:Y:S04]  /*2d80*/  BSSY B1, `(.L_x_69) ;  /* 0x0000006000017945 */ /* 0x000fe80003800000 */
[----:B------:R3:W-:Y:S01]  /*2d90*/  @!P5 STG.E.U8 desc[UR38][R4.64+0x20], R13 ;  /* 0x0000200d0400d986 */ /* 0x0007e2000c101126 */
[----:B------:R-:W-:Y:S05]  /*2da0*/  @P2 BRA `(.L_x_70) ;  /* 0x00000000000c2947 */ /* 0x000fea0003800000 */
[----:B------:R-:W5:Y:S02]  /*2db0*/  LDG.E.U8 R98, desc[UR38][R8.64+0x21] ;  /* 0x0000212608627981 */ /* 0x000f64000c1e1100 */
[----:B-----5:R-:W-:-:S05]  /*2dc0*/  PRMT R12, R98, 0x8880, RZ ;  /* 0x00008880620c7816 */ /* 0x020fca00000000ff */
[----:B------:R-:W-:-:S07]  /*2dd0*/  IMAD R15, R12, R91, RZ ;  /* 0x0000005b0c0f7224 */ /* 0x000fce00078e02ff */
.L_x_70:
[----:B------:R-:W-:Y:S05]  /*2de0*/  BSYNC B1 ;  /* 0x0000000000017941 */ /* 0x000fea0003800000 */
.L_x_69:
        /* <DEDUP_REMOVED lines=11> */
.L_x_72:
[----:B------:R-:W-:Y:S05]  /*2ea0*/  BSYNC B1 ;  /* 0x0000000000017941 */ /* 0x000fea0003800000 */
.L_x_71:
[----:B---3--:R-:W-:Y:S01]  /*2eb0*/  @!P4 IMAD R13, R42, R90, R15 ;  /* 0x0000005a2a0dc224 */ /* 0x008fe200078e020f */
[----:B------:R-:W-:Y:S04]  /*2ec0*/  BSSY B1, `(.L_x_73) ;  /* 0x0000006000017945 */ /* 0x000fe80003800000 */
[----:B------:R3:W-:Y:S01]  /*2ed0*/  @!P4 STG.E.U8 desc[UR38][R6.64+0x20], R13 ;  /* 0x0000200d0600c986 */ /* 0x0007e2000c101126 */
[----:B------:R-:W-:Y:S05]  /*2ee0*/  @P3 BRA `(.L_x_74) ;  /* 0x00000000000c3947 */ /* 0x000fea0003800000 */
[----:B------:R-:W5:Y:S02]  /*2ef0*/  LDG.E.U8 R98, desc[UR38][R10.64+0x21] ;  /* 0x000021260a627981 */ /* 0x000f64000c1e1100 */
[----:B-----5:R-:W-:-:S05]  /*2f00*/  PRMT R12, R98, 0x8880, RZ ;  /* 0x00008880620c7816 */ /* 0x020fca00000000ff */
[----:B------:R-:W-:-:S07]  /*2f10*/  IMAD R15, R12, R91, RZ ;  /* 0x0000005b0c0f7224 */ /* 0x000fce00078e02ff */
.L_x_74:
[----:B------:R-:W-:Y:S05]  /*2f20*/  BSYNC B1 ;  /* 0x0000000000017941 */ /* 0x000fea0003800000 */
.L_x_73:
[----:B------:R-:W-:Y:S01]  /*2f30*/  @!P3 IMAD R43, R43, R90, R15 ;  /* 0x0000005a2b2bb224 */ /* 0x000fe200078e020f */
[----:B------:R-:W-:Y:S04]  /*2f40*/  BSSY B1, `(.L_x_75) ;  /* 0x0000006000017945 */ /* 0x000fe80003800000 */
[----:B------:R0:W-:Y:S01]  /*2f50*/  @!P3 STG.E.U8 desc[UR38][R6.64+0x21], R43 ;  /* 0x0000212b0600b986 */ /* 0x0001e2000c101126 */
[----:B------:R-:W-:Y:S05]  /*2f60*/  @P5 BRA `(.L_x_76) ;  /* 0x00000000000c5947 */ /* 0x000fea0003800000 */
[----:B------:R-:W5:Y:S02]  /*2f70*/  LDG.E.U8 R98, desc[UR38][R8.64+0x28] ;  /* 0x0000282608627981 */ /* 0x000f64000c1e1100 */
[----:B-----5:R-:W-:-:S05]  /*2f80*/  PRMT R12, R98, 0x8880, RZ ;  /* 0x00008880620c7816 */ /* 0x020fca00000000ff */
[----:B------:R-:W-:-:S07]  /*2f90*/  IMAD R15, R12, R91, RZ ;  /* 0x0000005b0c0f7224 */ /* 0x000fce00078e02ff */
.L_x_76:
[----:B------:R-:W-:Y:S05]  /*2fa0*/  BSYNC B1 ;  /* 0x0000000000017941 */ /* 0x000fea0003800000 */
.L_x_75:
[----:B---3--:R-:W-:Y:S01]  /*2fb0*/  @!P5 IMAD R13, R44, R90, R15 ;  /* 0x0000005a2c0dd224 */ /* 0x008fe200078e020f */
[----:B------:R-:W-:Y:S04]  /*2fc0*/  BSSY B1, `(.L_x_77) ;  /* 0x0000006000017945 */ /* 0x000fe80003800000 */
[----:B------:R3:W-:Y:S01]  /*2fd0*/  @!P5 STG.E.U8 desc[UR38][R4.64+0x28], R13 ;  /* 0x0000280d0400d986 */ /* 0x0007e2000c101126 */
[----:B------:R-:W-:Y:S05]  /*2fe0*/  @P2 BRA `(.L_x_78) ;  /* 0x00000000000c2947 */ /* 0x000fea0003800000 */
[----:B------:R-:W5:Y:S02]  /*2ff0*/  LDG.E.U8 R98, desc[UR38][R8.64+0x29] ;  /* 0x0000292608627981 */ /* 0x000f64000c1e1100 */
[----:B-----5:R-:W-:-:S05]  /*3000*/  PRMT R12, R98, 0x8880, RZ ;  /* 0x00008880620c7816 */ /* 0x020fca00000000ff */
[----:B------:R-:W-:-:S07]  /*3010*/  IMAD R15, R12, R91, RZ ;  /* 0x0000005b0c0f7224 */ /* 0x000fce00078e02ff */
.L_x_78:
[----:B------:R-:W-:Y:S05]  /*3020*/  BSYNC B1 ;  /* 0x0000000000017941 */ /* 0x000fea0003800000 */
.L_x_77:
        /* <DEDUP_REMOVED lines=11> */
.L_x_80:
[----:B------:R-:W-:Y:S05]  /*30e0*/  BSYNC B1 ;  /* 0x0000000000017941 */ /* 0x000fea0003800000 */
.L_x_79:
[----:B---3--:R-:W-:Y:S01]  /*30f0*/  @!P4 IMAD R13, R46, R90, R15 ;  /* 0x0000005a2e0dc224 */ /* 0x008fe200078e020f */
[----:B------:R-:W-:Y:S04]  /*3100*/  BSSY B1, `(.L_x_81) ;  /* 0x0000006000017945 */ /* 0x000fe80003800000 */
[----:B------:R3:W-:Y:S01]  /*3110*/  @!P4 STG.E.U8 desc[UR38][R6.64+0x28], R13 ;  /* 0x0000280d0600c986 */ /* 0x0007e2000c101126 */
[----:B------:R-:W-:Y:S05]  /*3120*/  @P3 BRA `(.L_x_82) ;  /* 0x00000000000c3947 */ /* 0x000fea0003800000 */
[----:B------:R-:W5:Y:S02]  /*3130*/  LDG.E.U8 R98, desc[UR38][R10.64+0x29] ;  /* 0x000029260a627981 */ /* 0x000f64000c1e1100 */
[----:B-----5:R-:W-:-:S05]  /*3140*/  PRMT R12, R98, 0x8880, RZ ;  /* 0x00008880620c7816 */ /* 0x020fca00000000ff */
[----:B------:R-:W-:-:S07]  /*3150*/  IMAD R15, R12, R91, RZ ;  /* 0x0000005b0c0f7224 */ /* 0x000fce00078e02ff */
.L_x_82:
[----:B------:R-:W-:Y:S05]  /*3160*/  BSYNC B1 ;  /* 0x0000000000017941 */ /* 0x000fea0003800000 */
.L_x_81:
[----:B------:R-:W-:Y:S01]  /*3170*/  @!P3 IMAD R47, R47, R90, R15 ;  /* 0x0000005a2f2fb224 */ /* 0x000fe200078e020f */
[----:B------:R-:W-:Y:S04]  /*3180*/  BSSY B1, `(.L_x_83) ;  /* 0x0000006000017945 */ /* 0x000fe80003800000 */
[----:B------:R0:W-:Y:S01]  /*3190*/  @!P3 STG.E.U8 desc[UR38][R6.64+0x29], R47 ;  /* 0x0000292f0600b986 */ /* 0x0001e2000c101126 */
[----:B------:R-:W-:Y:S05]  /*31a0*/  @P5 BRA `(.L_x_84) ;  /* 0x00000000000c5947 */ /* 0x000fea0003800000 */
[----:B------:R-:W5:Y:S02]  /*31b0*/  LDG.E.U8 R98, desc[UR38][R8.64+0x30] ;  /* 0x0000302608627981 */ /* 0x000f64000c1e1100 */
[----:B-----5:R-:W-:-:S05]  /*31c0*/  PRMT R12, R98, 0x8880, RZ ;  /* 0x00008880620c7816 */ /* 0x020fca00000000ff */
[----:B------:R-:W-:-:S07]  /*31d0*/  IMAD R15, R12, R91, RZ ;  /* 0x0000005b0c0f7224 */ /* 0x000fce00078e02ff */
.L_x_84:
[----:B------:R-:W-:Y:S05]  /*31e0*/  BSYNC B1 ;  /* 0x0000000000017941 */ /* 0x000fea0003800000 */
.L_x_83:
[----:B---3--:R-:W-:Y:S01]  /*31f0*/  @!P5 IMAD R13, R48, R90, R15 ;  /* 0x0000005a300dd224 */ /* 0x008fe200078e020f */
[----:B------:R-:W-:Y:S04]  /*3200*/  BSSY B1, `(.L_x_85) ;  /* 0x0000006000017945 */ /* 0x000fe80003800000 */
[----:B------:R3:W-:Y:S01]  /*3210*/  @!P5 STG.E.U8 desc[UR38][R4.64+0x30], R13 ;  /* 0x0000300d0400d986 */ /* 0x0007e2000c101126 */
[----:B------:R-:W-:Y:S05]  /*3220*/  @P2 BRA `(.L_x_86) ;  /* 0x00000000000c2947 */ /* 0x000fea0003800000 */
[----:B------:R-:W5:Y:S02]  /*3230*/  LDG.E.U8 R98, desc[UR38][R8.64+0x31] ;  /* 0x0000312608627981 */ /* 0x000f64000c1e1100 */
[----:B-----5:R-:W-:-:S05]  /*3240*/  PRMT R12, R98, 0x8880, RZ ;  /* 0x00008880620c7816 */ /* 0x020fca00000000ff */
[----:B------:R-:W-:-:S07]  /*3250*/  IMAD R15, R12, R91, RZ ;  /* 0x0000005b0c0f7224 */ /* 0x000fce00078e02ff */
.L_x_86:
[----:B------:R-:W-:Y:S05]  /*3260*/  BSYNC B1 ;  /* 0x0000000000017941 */ /* 0x000fea0003800000 */
.L_x_85:
        /* <DEDUP_REMOVED lines=11> */
.L_x_88:
[----:B------:R-:W-:Y:S05]  /*3320*/  BSYNC B1 ;  /* 0x0000000000017941 */ /* 0x000fea0003800000 */
.L_x_87:
[----:B---3--:R-:W-:Y:S01]  /*3330*/  @!P4 IMAD R13, R50, R90, R15 ;  /* 0x0000005a320dc224 */ /* 0x008fe200078e020f */
[----:B------:R-:W-:Y:S04]  /*3340*/  BSSY B1, `(.L_x_89) ;  /* 0x0000006000017945 */ /* 0x000fe80003800000 */
[----:B------:R3:W-:Y:S01]  /*3350*/  @!P4 STG.E.U8 desc[UR38][R6.64+0x30], R13 ;  /* 0x0000300d0600c986 */ /* 0x0007e2000c101126 */
[----:B------:R-:W-:Y:S05]  /*3360*/  @P3 BRA `(.L_x_90) ;  /* 0x00000000000c3947 */ /* 0x000fea0003800000 */
[----:B------:R-:W5:Y:S02]  /*3370*/  LDG.E.U8 R98, desc[UR38][R10.64+0x31] ;  /* 0x000031260a627981 */ /* 0x000f64000c1e1100 */
[----:B-----5:R-:W-:-:S05]  /*3380*/  PRMT R12, R98, 0x8880, RZ ;  /* 0x00008880620c7816 */ /* 0x020fca00000000ff */
[----:B------:R-:W-:-:S07]  /*3390*/  IMAD R15, R12, R91, RZ ;  /* 0x0000005b0c0f7224 */ /* 0x000fce00078e02ff */
.L_x_90:
[----:B------:R-:W-:Y:S05]  /*33a0*/  BSYNC B1 ;  /* 0x0000000000017941 */ /* 0x000fea0003800000 */
.L_x_89:
[----:B------:R-:W-:Y:S01]  /*33b0*/  @!P3 IMAD R51, R51, R90, R15 ;  /* 0x0000005a3333b224 */ /* 0x000fe200078e020f */
[----:B------:R-:W-:Y:S04]  /*33c0*/  BSSY B1, `(.L_x_91) ;  /* 0x0000006000017945 */ /* 0x000fe80003800000 */
[----:B------:R0:W-:Y:S01]  /*33d0*/  @!P3 STG.E.U8 desc[UR38][R6.64+0x31], R51 ;  /* 0x000031330600b986 */ /* 0x0001e2000c101126 */
[----:B------:R-:W-:Y:S05]  /*33e0*/  @P5 BRA `(.L_x_92) ;  /* 0x00000000000c5947 */ /* 0x000fea0003800000 */
[----:B------:R-:W5:Y:S02]  /*33f0*/  LDG.E.U8 R98, desc[UR38][R8.64+0x38] ;  /* 0x0000382608627981 */ /* 0x000f64000c1e1100 */
[----:B-----5:R-:W-:-:S05]  /*3400*/  PRMT R12, R98, 0x8880, RZ ;  /* 0x00008880620c7816 */ /* 0x020fca00000000ff */
[----:B------:R-:W-:-:S07]  /*3410*/  IMAD R15, R12, R91, RZ ;  /* 0x0000005b0c0f7224 */ /* 0x000fce00078e02ff */
.L_x_92:
[----:B------:R-:W-:Y:S05]  /*3420*/  BSYNC B1 ;  /* 0x0000000000017941 */ /* 0x000fea0003800000 */
.L_x_91:
[----:B---3--:R-:W-:Y:S01]  /*3430*/  @!P5 IMAD R13, R52, R90, R15 ;  /* 0x0000005a340dd224 */ /* 0x008fe200078e020f */
[----:B------:R-:W-:Y:S04]  /*3440*/  BSSY B1, `(.L_x_93) ;  /* 0x0000006000017945 */ /* 0x000fe80003800000 */
[----:B------:R3:W-:Y:S01]  /*3450*/  @!P5 STG.E.U8 desc[UR38][R4.64+0x38], R13 ;  /* 0x0000380d0400d986 */ /* 0x0007e2000c101126 */
[----:B------:R-:W-:Y:S05]  /*3460*/  @P2 BRA `(.L_x_94) ;  /* 0x00000000000c2947 */ /* 0x000fea0003800000 */
[----:B------:R-:W5:Y:S02]  /*3470*/  LDG.E.U8 R98, desc[UR38][R8.64+0x39] ;  /* 0x0000392608627981 */ /* 0x000f64000c1e1100 */
[----:B-----5:R-:W-:-:S05]  /*3480*/  PRMT R12, R98, 0x8880, RZ ;  /* 0x00008880620c7816 */ /* 0x020fca00000000ff */
[----:B------:R-:W-:-:S07]  /*3490*/  IMAD R15, R12, R91, RZ ;  /* 0x0000005b0c0f7224 */ /* 0x000fce00078e02ff */
.L_x_94:
[----:B------:R-:W-:Y:S05]  /*34a0*/  BSYNC B1 ;  /* 0x0000000000017941 */ /* 0x000fea0003800000 */
.L_x_93:
        /* <DEDUP_REMOVED lines=11> */
.L_x_96:
[----:B------:R-:W-:Y:S05]  /*3560*/  BSYNC B1 ;  /* 0x0000000000017941 */ /* 0x000fea0003800000 */
.L_x_95:
[----:B---3--:R-:W-:Y:S01]  /*3570*/  @!P4 IMAD R13, R54, R90, R15 ;  /* 0x0000005a360dc224 */ /* 0x008fe200078e020f */
[----:B------:R-:W-:Y:S04]  /*3580*/  BSSY B1, `(.L_x_97) ;  /* 0x0000006000017945 */ /* 0x000fe80003800000 */
[----:B------:R3:W-:Y:S01]  /*3590*/  @!P4 STG.E.U8 desc[UR38][R6.64+0x38], R13 ;  /* 0x0000380d0600c986 */ /* 0x0007e2000c101126 */
[----:B------:R-:W-:Y:S05]  /*35a0*/  @P3 BRA `(.L_x_98) ;  /* 0x00000000000c3947 */ /* 0x000fea0003800000 */
[----:B------:R-:W5:Y:S02]  /*35b0*/  LDG.E.U8 R98, desc[UR38][R10.64+0x39] ;  /* 0x000039260a627981 */ /* 0x000f64000c1e1100 */
[----:B-----5:R-:W-:-:S05]  /*35c0*/  PRMT R12, R98, 0x8880, RZ ;  /* 0x00008880620c7816 */ /* 0x020fca00000000ff */
[----:B------:R-:W-:-:S07]  /*35d0*/  IMAD R15, R12, R91, RZ ;  /* 0x0000005b0c0f7224 */ /* 0x000fce00078e02ff */
.L_x_98:
[----:B------:R-:W-:Y:S05]  /*35e0*/  BSYNC B1 ;  /* 0x0000000000017941 */ /* 0x000fea0003800000 */
.L_x_97:
[----:B------:R-:W-:Y:S01]  /*35f0*/  @!P3 IMAD R55, R55, R90, R15 ;  /* 0x0000005a3737b224 */ /* 0x000fe200078e020f */
[----:B------:R-:W-:Y:S04]  /*3600*/  BSSY B1, `(.L_x_99) ;  /* 0x0000006000017945 */ /* 0x000fe80003800000 */
[----:B------:R0:W-:Y:S01]  /*3610*/  @!P3 STG.E.U8 desc[UR38][R6.64+0x39], R55 ;  /* 0x000039370600b986 */ /* 0x0001e2000c101126 */
[----:B------:R-:W-:Y:S05]  /*3620*/  @P5 BRA `(.L_x_100) ;  /* 0x00000000000c5947 */ /* 0x000fea0003800000 */
[----:B------:R-:W5:Y:S02]  /*3630*/  LDG.E.U8 R98, desc[UR38][R8.64+0x40] ;  /* 0x0000402608627981 */ /* 0x000f64000c1e1100 */
[----:B-----5:R-:W-:-:S05]  /*3640*/  PRMT R12, R98, 0x8880, RZ ;  /* 0x00008880620c7816 */ /* 0x020fca00000000ff */
[----:B------:R-:W-:-:S07]  /*3650*/  IMAD R15, R12, R91, RZ ;  /* 0x0000005b0c0f7224 */ /* 0x000fce00078e02ff */
.L_x_100:
[----:B------:R-:W-:Y:S05]  /*3660*/  BSYNC B1 ;  /* 0x0000000000017941 */ /* 0x000fea0003800000 */
.L_x_99:
[----:B---3--:R-:W-:Y:S01]  /*3670*/  @!P5 IMAD R13, R56, R90, R15 ;  /* 0x0000005a380dd224 */ /* 0x008fe200078e020f */
[----:B------:R-:W-:Y:S04]  /*3680*/  BSSY B1, `(.L_x_101) ;  /* 0x0000006000017945 */ /* 0x000fe80003800000 */
[----:B------:R3:W-:Y:S01]  /*3690*/  @!P5 STG.E.U8 desc[UR38][R4.64+0x40], R13 ;  /* 0x0000400d0400d986 */ /* 0x0007e2000c101126 */
[----:B------:R-:W-:Y:S05]  /*36a0*/  @P2 BRA `(.L_x_102) ;  /* 0x00000000000c2947 */ /* 0x000fea0003800000 */
[----:B------:R-:W5:Y:S02]  /*36b0*/  LDG.E.U8 R98, desc[UR38][R8.64+0x41] ;  /* 0x0000412608627981 */ /* 0x000f64000c1e1100 */
[----:B-----5:R-:W-:-:S05]  /*36c0*/  PRMT R12, R98, 0x8880, RZ ;  /* 0x00008880620c7816 */ /* 0x020fca00000000ff */
[----:B------:R-:W-:-:S07]  /*36d0*/  IMAD R15, R12, R91, RZ ;  /* 0x0000005b0c0f7224 */ /* 0x000fce00078e02ff */
.L_x_102:
[----:B------:R-:W-:Y:S05]  /*36e0*/  BSYNC B1 ;  /* 0x0000000000017941 */ /* 0x000fea0003800000 */
.L_x_101:
        /* <DEDUP_REMOVED lines=11> */
.L_x_104:
[----:B------:R-:W-:Y:S05]  /*37a0*/  BSYNC B1 ;  /* 0x0000000000017941 */ /* 0x000fea0003800000 */
.L_x_103:
[----:B---3--:R-:W-:Y:S01]  /*37b0*/  @!P4 IMAD R13, R58, R90, R15 ;  /* 0x0000005a3a0dc224 */ /* 0x008fe200078e020f */
[----:B------:R-:W-:Y:S04]  /*37c0*/  BSSY B1, `(.L_x_105) ;  /* 0x0000006000017945 */ /* 0x000fe80003800000 */
[----:B------:R3:W-:Y:S01]  /*37d0*/  @!P4 STG.E.U8 desc[UR38][R6.64+0x40], R13 ;  /* 0x0000400d0600c986 */ /* 0x0007e2000c101126 */
[----:B------:R-:W-:Y:S05]  /*37e0*/  @P3 BRA `(.L_x_106) ;  /* 0x00000000000c3947 */ /* 0x000fea0003800000 */
[----:B------:R-:W5:Y:S02]  /*37f0*/  LDG.E.U8 R98, desc[UR38][R10.64+0x41] ;  /* 0x000041260a627981 */ /* 0x000f64000c1e1100 */
[----:B-----5:R-:W-:-:S05]  /*3800*/  PRMT R12, R98, 0x8880, RZ ;  /* 0x00008880620c7816 */ /* 0x020fca00000000ff */
[----:B------:R-:W-:-:S07]  /*3810*/  IMAD R15, R12, R91, RZ ;  /* 0x0000005b0c0f7224 */ /* 0x000fce00078e02ff */
.L_x_106:
[----:B------:R-:W-:Y:S05]  /*3820*/  BSYNC B1 ;  /* 0x0000000000017941 */ /* 0x000fea0003800000 */
.L_x_105:
[----:B------:R-:W-:Y:S01]  /*3830*/  @!P3 IMAD R59, R59, R90, R15 ;  /* 0x0000005a3b3bb224 */ /* 0x000fe200078e020f */
[----:B------:R-:W-:Y:S04]  /*3840*/  BSSY B1, `(.L_x_107) ;  /* 0x0000006000017945 */ /* 0x000fe80003800000 */
[----:B------:R0:W-:Y:S01]  /*3850*/  @!P3 STG.E.U8 desc[UR38][R6.64+0x41], R59 ;  /* 0x0000413b0600b986 */ /* 0x0001e2000c101126 */
[----:B------:R-:W-:Y:S05]  /*3860*/  @P5 BRA `(.L_x_108) ;  /* 0x00000000000c5947 */ /* 0x000fea0003800000 */
[----:B------:R-:W5:Y:S02]  /*3870*/  LDG.E.U8 R98, desc[UR38][R8.64+0x48] ;  /* 0x0000482608627981 */ /* 0x000f64000c1e1100 */
[----:B-----5:R-:W-:-:S05]  /*3880*/  PRMT R12, R98, 0x8880, RZ ;  /* 0x00008880620c7816 */ /* 0x020fca00000000ff */
[----:B------:R-:W-:-:S07]  /*3890*/  IMAD R15, R12, R91, RZ ;  /* 0x0000005b0c0f7224 */ /* 0x000fce00078e02ff */
.L_x_108:
[----:B------:R-:W-:Y:S05]  /*38a0*/  BSYNC B1 ;  /* 0x0000000000017941 */ /* 0x000fea0003800000 */
.L_x_107:
[----:B---3--:R-:W-:Y:S01]  /*38b0*/  @!P5 IMAD R13, R60, R90, R15 ;  /* 0x0000005a3c0dd224 */ /* 0x008fe200078e020f */
[----:B------:R-:W-:Y:S04]  /*38c0*/  BSSY B1, `(.L_x_109) ;  /* 0x0000006000017945 */ /* 0x000fe80003800000 */
[----:B------:R3:W-:Y:S01]  /*38d0*/  @!P5 STG.E.U8 desc[UR38][R4.64+0x48], R13 ;  /* 0x0000480d0400d986 */ /* 0x0007e2000c101126 */
[----:B------:R-:W-:Y:S05]  /*38e0*/  @P2 BRA `(.L_x_110) ;  /* 0x00000000000c2947 */ /* 0x000fea0003800000 */
[----:B------:R-:W5:Y:S02]  /*38f0*/  LDG.E.U8 R98, desc[UR38][R8.64+0x49] ;  /* 0x0000492608627981 */ /* 0x000f64000c1e1100 */
[----:B-----5:R-:W-:-:S05]  /*3900*/  PRMT R12, R98, 0x8880, RZ ;  /* 0x00008880620c7816 */ /* 0x020fca00000000ff */
[----:B------:R-:W-:-:S07]  /*3910*/  IMAD R15, R12, R91, RZ ;  /* 0x0000005b0c0f7224 */ /* 0x000fce00078e02ff */
.L_x_110:
[----:B------:R-:W-:Y:S05]  /*3920*/  BSYNC B1 ;  /* 0x0000000000017941 */ /* 0x000fea0003800000 */
.L_x_109:
        /* <DEDUP_REMOVED lines=11> */
.L_x_112:
[----:B------:R-:W-:Y:S05]  /*39e0*/  BSYNC B1 ;  /* 0x0000000000017941 */ /* 0x000fea0003800000 */
.L_x_111:
[----:B---3--:R-:W-:Y:S01]  /*39f0*/  @!P4 IMAD R13, R62, R90, R15 ;  /* 0x0000005a3e0dc224 */ /* 0x008fe200078e020f */
[----:B------:R-:W-:Y:S04]  /*3a00*/  BSSY B1, `(.L_x_113) ;  /* 0x0000006000017945 */ /* 0x000fe80003800000 */
[----:B------:R3:W-:Y:S01]  /*3a10*/  @!P4 STG.E.U8 desc[UR38][R6.64+0x48], R13 ;  /* 0x0000480d0600c986 */ /* 0x0007e2000c101126 */
[----:B------:R-:W-:Y:S05]  /*3a20*/  @P3 BRA `(.L_x_114) ;  /* 0x00000000000c3947 */ /* 0x000fea0003800000 */
[----:B------:R-:W5:Y:S02]  /*3a30*/  LDG.E.U8 R98, desc[UR38][R10.64+0x49] ;  /* 0x000049260a627981 */ /* 0x000f64000c1e1100 */
[----:B-----5:R-:W-:-:S05]  /*3a40*/  PRMT R12, R98, 0x8880, RZ ;  /* 0x00008880620c7816 */ /* 0x020fca00000000ff */
[----:B------:R-:W-:-:S07]  /*3a50*/  IMAD R15, R12, R91, RZ ;  /* 0x0000005b0c0f7224 */ /* 0x000fce00078e02ff */
.L_x_114:
[----:B------:R-:W-:Y:S05]  /*3a60*/  BSYNC B1 ;  /* 0x0000000000017941 */ /* 0x000fea0003800000 */
.L_x_113:
[----:B------:R-:W-:Y:S01]  /*3a70*/  @!P3 IMAD R63, R63, R90, R15 ;  /* 0x0000005a3f3fb224 */ /* 0x000fe200078e020f */
[----:B------:R-:W-:Y:S04]  /*3a80*/  BSSY B1, `(.L_x_115) ;  /* 0x0000006000017945 */ /* 0x000fe80003800000 */
[----:B------:R0:W-:Y:S01]  /*3a90*/  @!P3 STG.E.U8 desc[UR38][R6.64+0x49], R63 ;  /* 0x0000493f0600b986 */ /* 0x0001e2000c101126 */
[----:B------:R-:W-:Y:S05]  /*3aa0*/  @P5 BRA `(.L_x_116) ;  /* 0x00000000000c5947 */ /* 0x000fea0003800000 */
[----:B------:R-:W5:Y:S02]  /*3ab0*/  LDG.E.U8 R98, desc[UR38][R8.64+0x50] ;  /* 0x0000502608627981 */ /* 0x000f64000c1e1100 */
[----:B-----5:R-:W-:-:S05]  /*3ac0*/  PRMT R12, R98, 0x8880, RZ ;  /* 0x00008880620c7816 */ /* 0x020fca00000000ff */
[----:B------:R-:W-:-:S07]  /*3ad0*/  IMAD R15, R12, R91, RZ ;  /* 0x0000005b0c0f7224 */ /* 0x000fce00078e02ff */
.L_x_116:
[----:B------:R-:W-:Y:S05]  /*3ae0*/  BSYNC B1 ;  /* 0x0000000000017941 */ /* 0x000fea0003800000 */
.L_x_115:
[----:B---3--:R-:W-:Y:S01]  /*3af0*/  @!P5 IMAD R13, R64, R90, R15 ;  /* 0x0000005a400dd224 */ /* 0x008fe200078e020f */
[----:B------:R-:W-:Y:S04]  /*3b00*/  BSSY B1, `(.L_x_117) ;  /* 0x0000006000017945 */ /* 0x000fe80003800000 */
[----:B------:R3:W-:Y:S01]  /*3b10*/  @!P5 STG.E.U8 desc[UR38][R4.64+0x50], R13 ;  /* 0x0000500d0400d986 */ /* 0x0007e2000c101126 */
[----:B------:R-:W-:Y:S05]  /*3b20*/  @P2 BRA `(.L_x_118) ;  /* 0x00000000000c2947 */ /* 0x000fea0003800000 */
[----:B------:R-:W5:Y:S02]  /*3b30*/  LDG.E.U8 R98, desc[UR38][R8.64+0x51] ;  /* 0x0000512608627981 */ /* 0x000f64000c1e1100 */
[----:B-----5:R-:W-:-:S05]  /*3b40*/  PRMT R12, R98, 0x8880, RZ ;  /* 0x00008880620c7816 */ /* 0x020fca00000000ff */
[----:B------:R-:W-:-:S07]  /*3b50*/  IMAD R15, R12, R91, RZ ;  /* 0x0000005b0c0f7224 */ /* 0x000fce00078e02ff */
.L_x_118:
[----:B------:R-:W-:Y:S05]  /*3b60*/  BSYNC B1 ;  /* 0x0000000000017941 */ /* 0x000fea0003800000 */
.L_x_117:
        /* <DEDUP_REMOVED lines=11> */
.L_x_120:
[----:B------:R-:W-:Y:S05]  /*3c20*/  BSYNC B1 ;  /* 0x0000000000017941 */ /* 0x000fea0003800000 */
.L_x_119:
[----:B---3--:R-:W-:Y:S01]  /*3c30*/  @!P4 IMAD R13, R66, R90, R15 ;  /* 0x0000005a420dc224 */ /* 0x008fe200078e020f */
[----:B------:R-:W-:Y:S04]  /*3c40*/  BSSY B1, `(.L_x_121) ;  /* 0x0000006000017945 */ /* 0x000fe80003800000 */
[----:B------:R3:W-:Y:S01]  /*3c50*/  @!P4 STG.E.U8 desc[UR38][R6.64+0x50], R13 ;  /* 0x0000500d0600c986 */ /* 0x0007e2000c101126 */
[----:B------:R-:W-:Y:S05]  /*3c60*/  @P3 BRA `(.L_x_122) ;  /* 0x00000000000c3947 */ /* 0x000fea0003800000 */
[----:B------:R-:W5:Y:S02]  /*3c70*/  LDG.E.U8 R98, desc[UR38][R10.64+0x51] ;  /* 0x000051260a627981 */ /* 0x000f64000c1e1100 */
[----:B-----5:R-:W-:-:S05]  /*3c80*/  PRMT R12, R98, 0x8880, RZ ;  /* 0x00008880620c7816 */ /* 0x020fca00000000ff */
[----:B------:R-:W-:-:S07]  /*3c90*/  IMAD R15, R12, R91, RZ ;  /* 0x0000005b0c0f7224 */ /* 0x000fce00078e02ff */
.L_x_122:
[----:B------:R-:W-:Y:S05]  /*3ca0*/  BSYNC B1 ;  /* 0x0000000000017941 */ /* 0x000fea0003800000 */
.L_x_121:
[----:B------:R-:W-:Y:S01]  /*3cb0*/  @!P3 IMAD R67, R67, R90, R15 ;  /* 0x0000005a4343b224 */ /* 0x000fe200078e020f */
[----:B------:R-:W-:Y:S04]  /*3cc0*/  BSSY B1, `(.L_x_123) ;  /* 0x0000006000017945 */ /* 0x000fe80003800000 */
[----:B------:R0:W-:Y:S01]  /*3cd0*/  @!P3 STG.E.U8 desc[UR38][R6.64+0x51], R67 ;  /* 0x000051430600b986 */ /* 0x0001e2000c101126 */
[----:B------:R-:W-:Y:S05]  /*3ce0*/  @P5 BRA `(.L_x_124) ;  /* 0x00000000000c5947 */ /* 0x000fea0003800000 */
[----:B------:R-:W5:Y:S02]  /*3cf0*/  LDG.E.U8 R98, desc[UR38][R8.64+0x58] ;  /* 0x0000582608627981 */ /* 0x000f64000c1e1100 */
[----:B-----5:R-:W-:-:S05]  /*3d00*/  PRMT R12, R98, 0x8880, RZ ;  /* 0x00008880620c7816 */ /* 0x020fca00000000ff */
[----:B------:R-:W-:-:S07]  /*3d10*/  IMAD R15, R12, R91, RZ ;  /* 0x0000005b0c0f7224 */ /* 0x000fce00078e02ff */
.L_x_124:
[----:B------:R-:W-:Y:S05]  /*3d20*/  BSYNC B1 ;  /* 0x0000000000017941 */ /* 0x000fea0003800000 */
.L_x_123:
[----:B---3--:R-:W-:Y:S01]  /*3d30*/  @!P5 IMAD R13, R68, R90, R15 ;  /* 0x0000005a440dd224 */ /* 0x008fe200078e020f */
[----:B------:R-:W-:Y:S04]  /*3d40*/  BSSY B1, `(.L_x_125) ;  /* 0x0000006000017945 */ /* 0x000fe80003800000 */
[----:B------:R3:W-:Y:S01]  /*3d50*/  @!P5 STG.E.U8 desc[UR38][R4.64+0x58], R13 ;  /* 0x0000580d0400d986 */ /* 0x0007e2000c101126 */
[----:B------:R-:W-:Y:S05]  /*3d60*/  @P2 BRA `(.L_x_126) ;  /* 0x00000000000c2947 */ /* 0x000fea0003800000 */
[----:B------:R-:W5:Y:S02]  /*3d70*/  LDG.E.U8 R98, desc[UR38][R8.64+0x59] ;  /* 0x0000592608627981 */ /* 0x000f64000c1e1100 */
[----:B-----5:R-:W-:-:S05]  /*3d80*/  PRMT R12, R98, 0x8880, RZ ;  /* 0x00008880620c7816 */ /* 0x020fca00000000ff */
[----:B------:R-:W-:-:S07]  /*3d90*/  IMAD R15, R12, R91, RZ ;  /* 0x0000005b0c0f7224 */ /* 0x000fce00078e02ff */
.L_x_126:
[----:B------:R-:W-:Y:S05]  /*3da0*/  BSYNC B1 ;  /* 0x0000000000017941 */ /* 0x000fea0003800000 */
.L_x_125:
        /* <DEDUP_REMOVED lines=11> */
.L_x_128:
[----:B------:R-:W-:Y:S05]  /*3e60*/  BSYNC B1 ;  /* 0x0000000000017941 */ /* 0x000fea0003800000 */
.L_x_127:
[----:B---3--:R-:W-:Y:S01]  /*3e70*/  @!P4 IMAD R13, R70, R90, R15 ;  /* 0x0000005a460dc224 */ /* 0x008fe200078e020f */
[----:B------:R-:W-:Y:S04]  /*3e80*/  BSSY B1, `(.L_x_129) ;  /* 0x0000006000017945 */ /* 0x000fe80003800000 */
[----:B------:R3:W-:Y:S01]  /*3e90*/  @!P4 STG.E.U8 desc[UR38][R6.64+0x58], R13 ;  /* 0x0000580d0600c986 */ /* 0x0007e2000c101126 */
[----:B------:R-:W-:Y:S05]  /*3ea0*/  @P3 BRA `(.L_x_130) ;  /* 0x00000000000c3947 */ /* 0x000fea0003800000 */
[----:B------:R-:W5:Y:S02]  /*3eb0*/  LDG.E.U8 R98, desc[UR38][R10.64+0x59] ;  /* 0x000059260a627981 */ /* 0x000f64000c1e1100 */
[----:B-----5:R-:W-:-:S05]  /*3ec0*/  PRMT R12, R98, 0x8880, RZ ;  /* 0x00008880620c7816 */ /* 0x020fca00000000ff */
[----:B------:R-:W-:-:S07]  /*3ed0*/  IMAD R15, R12, R91, RZ ;  /* 0x0000005b0c0f7224 */ /* 0x000fce00078e02ff */
.L_x_130:
[----:B------:R-:W-:Y:S05]  /*3ee0*/  BSYNC B1 ;  /* 0x0000000000017941 */ /* 0x000fea0003800000 */
.L_x_129:
[----:B------:R-:W-:Y:S01]  /*3ef0*/  @!P3 IMAD R71, R71, R90, R15 ;  /* 0x0000005a4747b224 */ /* 0x000fe200078e020f */
[----:B------:R-:W-:Y:S04]  /*3f00*/  BSSY B1, `(.L_x_131) ;  /* 0x0000006000017945 */ /* 0x000fe80003800000 */
[----:B------:R0:W-:Y:S01]  /*3f10*/  @!P3 STG.E.U8 desc[UR38][R6.64+0x59], R71 ;  /* 0x000059470600b986 */ /* 0x0001e2000c101126 */
[----:B------:R-:W-:Y:S05]  /*3f20*/  @P5 BRA `(.L_x_132) ;  /* 0x00000000000c5947 */ /* 0x000fea0003800000 */
[----:B------:R-:W5:Y:S02]  /*3f30*/  LDG.E.U8 R98, desc[UR38][R8.64+0x60] ;  /* 0x0000602608627981 */ /* 0x000f64000c1e1100 */
[----:B-----5:R-:W-:-:S05]  /*3f40*/  PRMT R12, R98, 0x8880, RZ ;  /* 0x00008880620c7816 */ /* 0x020fca00000000ff */
[----:B------:R-:W-:-:S07]  /*3f50*/  IMAD R15, R12, R91, RZ ;  /* 0x0000005b0c0f7224 */ /* 0x000fce00078e02ff */
.L_x_132:
[----:B------:R-:W-:Y:S05]  /*3f60*/  BSYNC B1 ;  /* 0x0000000000017941 */ /* 0x000fea0003800000 */
.L_x_131:
[----:B---3--:R-:W-:Y:S01]  /*3f70*/  @!P5 IMAD R13, R72, R90, R15 ;  /* 0x0000005a480dd224 */ /* 0x008fe200078e020f */
[----:B------:R-:W-:Y:S04]  /*3f80*/  BSSY B1, `(.L_x_133) ;  /* 0x0000006000017945 */ /* 0x000fe80003800000 */
[----:B------:R3:W-:Y:S01]  /*3f90*/  @!P5 STG.E.U8 desc[UR38][R4.64+0x60], R13 ;  /* 0x0000600d0400d986 */ /* 0x0007e2000c101126 */
[----:B------:R-:W-:Y:S05]  /*3fa0*/  @P2 BRA `(.L_x_134) ;  /* 0x00000000000c2947 */ /* 0x000fea0003800000 */
[----:B------:R-:W5:Y:S02]  /*3fb0*/  LDG.E.U8 R98, desc[UR38][R8.64+0x61] ;  /* 0x0000612608627981 */ /* 0x000f64000c1e1100 */
[----:B-----5:R-:W-:-:S05]  /*3fc0*/  PRMT R12, R98, 0x8880, RZ ;  /* 0x00008880620c7816 */ /* 0x020fca00000000ff */
[----:B------:R-:W-:-:S07]  /*3fd0*/  IMAD R15, R12, R91, RZ ;  /* 0x0000005b0c0f7224 */ /* 0x000fce00078e02ff */
.L_x_134:
[----:B------:R-:W-:Y:S05]  /*3fe0*/  BSYNC B1 ;  /* 0x0000000000017941 */ /* 0x000fea0003800000 */
.L_x_133:
        /* <DEDUP_REMOVED lines=11> */
.L_x_136:
[----:B------:R-:W-:Y:S05]  /*40a0*/  BSYNC B1 ;  /* 0x0000000000017941 */ /* 0x000fea0003800000 */
.L_x_135:
[----:B---3--:R-:W-:Y:S01]  /*40b0*/  @!P4 IMAD R13, R74, R90, R15 ;  /* 0x0000005a4a0dc224 */ /* 0x008fe200078e020f */
[----:B------:R-:W-:Y:S04]  /*40c0*/  BSSY B1, `(.L_x_137) ;  /* 0x0000006000017945 */ /* 0x000fe80003800000 */
[----:B------:R3:W-:Y:S01]  /*40d0*/  @!P4 STG.E.U8 desc[UR38][R6.64+0x60], R13 ;  /* 0x0000600d0600c986 */ /* 0x0007e2000c101126 */
[----:B------:R-:W-:Y:S05]  /*40e0*/  @P3 BRA `(.L_x_138) ;  /* 0x00000000000c3947 */ /* 0x000fea0003800000 */
[----:B------:R-:W5:Y:S02]  /*40f0*/  LDG.E.U8 R98, desc[UR38][R10.64+0x61] ;  /* 0x000061260a627981 */ /* 0x000f64000c1e1100 */
[----:B-----5:R-:W-:-:S05]  /*4100*/  PRMT R12, R98, 0x8880, RZ ;  /* 0x00008880620c7816 */ /* 0x020fca00000000ff */
[----:B------:R-:W-:-:S07]  /*4110*/  IMAD R15, R12, R91, RZ ;  /* 0x0000005b0c0f7224 */ /* 0x000fce00078e02ff */
.L_x_138:
[----:B------:R-:W-:Y:S05]  /*4120*/  BSYNC B1 ;  /* 0x0000000000017941 */ /* 0x000fea0003800000 */
.L_x_137:
[----:B------:R-:W-:Y:S01]  /*4130*/  @!P3 IMAD R75, R75, R90, R15 ;  /* 0x0000005a4b4bb224 */ /* 0x000fe200078e020f */
[----:B------:R-:W-:Y:S04]  /*4140*/  BSSY B1, `(.L_x_139) ;  /* 0x0000006000017945 */ /* 0x000fe80003800000 */
[----:B------:R0:W-:Y:S01]  /*4150*/  @!P3 STG.E.U8 desc[UR38][R6.64+0x61], R75 ;  /* 0x0000614b0600b986 */ /* 0x0001e2000c101126 */
[----:B------:R-:W-:Y:S05]  /*4160*/  @P5 BRA `(.L_x_140) ;  /* 0x00000000000c5947 */ /* 0x000fea0003800000 */
[----:B------:R-:W5:Y:S02]  /*4170*/  LDG.E.U8 R98, desc[UR38][R8.64+0x68] ;  /* 0x0000682608627981 */ /* 0x000f64000c1e1100 */
[----:B-----5:R-:W-:-:S05]  /*4180*/  PRMT R12, R98, 0x8880, RZ ;  /* 0x00008880620c7816 */ /* 0x020fca00000000ff */
[----:B------:R-:W-:-:S07]  /*4190*/  IMAD R15, R12, R91, RZ ;  /* 0x0000005b0c0f7224 */ /* 0x000fce00078e02ff */
.L_x_140:
[----:B------:R-:W-:Y:S05]  /*41a0*/  BSYNC B1 ;  /* 0x0000000000017941 */ /* 0x000fea0003800000 */
.L_x_139:
[----:B---3--:R-:W-:Y:S01]  /*41b0*/  @!P5 IMAD R13, R76, R90, R15 ;  /* 0x0000005a4c0dd224 */ /* 0x008fe200078e020f */
[----:B------:R-:W-:Y:S04]  /*41c0*/  BSSY B1, `(.L_x_141) ;  /* 0x0000006000017945 */ /* 0x000fe80003800000 */
[----:B------:R3:W-:Y:S01]  /*41d0*/  @!P5 STG.E.U8 desc[UR38][R4.64+0x68], R13 ;  /* 0x0000680d0400d986 */ /* 0x0007e2000c101126 */
[----:B------:R-:W-:Y:S05]  /*41e0*/  @P2 BRA `(.L_x_142) ;  /* 0x00000000000c2947 */ /* 0x000fea0003800000 */
[----:B------:R-:W5:Y:S02]  /*41f0*/  LDG.E.U8 R98, desc[UR38][R8.64+0x69] ;  /* 0x0000692608627981 */ /* 0x000f64000c1e1100 */
[----:B-----5:R-:W-:-:S05]  /*4200*/  PRMT R12, R98, 0x8880, RZ ;  /* 0x00008880620c7816 */ /* 0x020fca00000000ff */
[----:B------:R-:W-:-:S07]  /*4210*/  IMAD R15, R12, R91, RZ ;  /* 0x0000005b0c0f7224 */ /* 0x000fce00078e02ff */
.L_x_142:
[----:B------:R-:W-:Y:S05]  /*4220*/  BSYNC B1 ;  /* 0x0000000000017941 */ /* 0x000fea0003800000 */
.L_x_141:
        /* <DEDUP_REMOVED lines=11> */
.L_x_144:
[----:B------:R-:W-:Y:S05]  /*42e0*/  BSYNC B1 ;  /* 0x0000000000017941 */ /* 0x000fea0003800000 */
.L_x_143:
[----:B---3--:R-:W-:Y:S01]  /*42f0*/  @!P4 IMAD R13, R78, R90, R15 ;  /* 0x0000005a4e0dc224 */ /* 0x008fe200078e020f */
[----:B------:R-:W-:Y:S04]  /*4300*/  BSSY B1, `(.L_x_145) ;  /* 0x0000006000017945 */ /* 0x000fe80003800000 */
[----:B------:R3:W-:Y:S01]  /*4310*/  @!P4 STG.E.U8 desc[UR38][R6.64+0x68], R13 ;  /* 0x0000680d0600c986 */ /* 0x0007e2000c101126 */
[----:B------:R-:W-:Y:S05]  /*4320*/  @P3 BRA `(.L_x_146) ;  /* 0x00000000000c3947 */ /* 0x000fea0003800000 */
[----:B------:R-:W5:Y:S02]  /*4330*/  LDG.E.U8 R98, desc[UR38][R10.64+0x69] ;  /* 0x000069260a627981 */ /* 0x000f64000c1e1100 */
[----:B-----5:R-:W-:-:S05]  /*4340*/  PRMT R12, R98, 0x8880, RZ ;  /* 0x00008880620c7816 */ /* 0x020fca00000000ff */
[----:B------:R-:W-:-:S07]  /*4350*/  IMAD R15, R12, R91, RZ ;  /* 0x0000005b0c0f7224 */ /* 0x000fce00078e02ff */
.L_x_146:
[----:B------:R-:W-:Y:S05]  /*4360*/  BSYNC B1 ;  /* 0x0000000000017941 */ /* 0x000fea0003800000 */
.L_x_145:
[----:B------:R-:W-:Y:S01]  /*4370*/  @!P3 IMAD R79, R79, R90, R15 ;  /* 0x0000005a4f4fb224 */ /* 0x000fe200078e020f */
[----:B------:R-:W-:Y:S04]  /*4380*/  BSSY B1, `(.L_x_147) ;  /* 0x0000006000017945 */ /* 0x000fe80003800000 */
[----:B------:R0:W-:Y:S01]  /*4390*/  @!P3 STG.E.U8 desc[UR38][R6.64+0x69], R79 ;  /* 0x0000694f0600b986 */ /* 0x0001e2000c101126 */
[----:B------:R-:W-:Y:S05]  /*43a0*/  @P5 BRA `(.L_x_148) ;  /* 0x00000000000c5947 */ /* 0x000fea0003800000 */
[----:B------:R-:W5:Y:S02]  /*43b0*/  LDG.E.U8 R98, desc[UR38][R8.64+0x70] ;  /* 0x0000702608627981 */ /* 0x000f64000c1e1100 */
[----:B-----5:R-:W-:-:S05]  /*43c0*/  PRMT R12, R98, 0x8880, RZ ;  /* 0x00008880620c7816 */ /* 0x020fca00000000ff */
[----:B------:R-:W-:-:S07]  /*43d0*/  IMAD R15, R12, R91, RZ ;  /* 0x0000005b0c0f7224 */ /* 0x000fce00078e02ff */
.L_x_148:
[----:B------:R-:W-:Y:S05]  /*43e0*/  BSYNC B1 ;  /* 0x0000000000017941 */ /* 0x000fea0003800000 */
.L_x_147:
[----:B---3--:R-:W-:Y:S01]  /*43f0*/  @!P5 IMAD R13, R80, R90, R15 ;  /* 0x0000005a500dd224 */ /* 0x008fe200078e020f */
[----:B------:R-:W-:Y:S04]  /*4400*/  BSSY B1, `(.L_x_149) ;  /* 0x0000006000017945 */ /* 0x000fe80003800000 */
[----:B------:R3:W-:Y:S01]  /*4410*/  @!P5 STG.E.U8 desc[UR38][R4.64+0x70], R13 ;  /* 0x0000700d0400d986 */ /* 0x0007e2000c101126 */
[----:B------:R-:W-:Y:S05]  /*4420*/  @P2 BRA `(.L_x_150) ;  /* 0x00000000000c2947 */ /* 0x000fea0003800000 */
[----:B------:R-:W5:Y:S02]  /*4430*/  LDG.E.U8 R98, desc[UR38][R8.64+0x71] ;  /* 0x0000712608627981 */ /* 0x000f64000c1e1100 */
[----:B-----5:R-:W-:-:S05]  /*4440*/  PRMT R12, R98, 0x8880, RZ ;  /* 0x00008880620c7816 */ /* 0x020fca00000000ff */
[----:B------:R-:W-:-:S07]  /*4450*/  IMAD R15, R12, R91, RZ ;  /* 0x0000005b0c0f7224 */ /* 0x000fce00078e02ff */
.L_x_150:
[----:B------:R-:W-:Y:S05]  /*4460*/  BSYNC B1 ;  /* 0x0000000000017941 */ /* 0x000fea0003800000 */
.L_x_149:
[----:B------:R-:W-:Y:S01]  /*4470*/  ISETP.LT.OR P4, PT, R3, 0x71, !P0 ;  /* 0x000000710300780c */ /* 0x000fe20004781670 */
[----:B------:R-:W-:Y:S01]  /*4480*/  @!P2 IMAD R81, R81, R90, R15 ;  /* 0x0000005a5151a224 */ /* 0x000fe200078e020f */
[----:B------:R-:W-:Y:S01]  /*4490*/  BSSY B1, `(.L_x_151) ;  /* 0x000000a000017945 */ /* 0x000fe20003800000 */
[C---:B------:R-:W-:Y:S02]  /*44a0*/  ISETP.LT.OR P3, PT, R3.reuse, 0x72, !P0 ;  /* 0x000000720300780c */ /* 0x040fe40004761670 */
[C---:B------:R-:W-:Y:S01]  /*44b0*/  ISETP.LT.OR P5, PT, R3.reuse, 0x79, !P0 ;  /* 0x000000790300780c */ /* 0x040fe200047a1670 */
[----:B------:R0:W-:Y:S01]  /*44c0*/  @!P2 STG.E.U8 desc[UR38][R4.64+0x71], R81 ;  /* 0x000071510400a986 */ /* 0x0001e2000c101126 */
[C---:B------:R-:W-:Y:S02]  /*44d0*/  ISETP.LT.OR P2, PT, R3.reuse, 0x79, !P1 ;  /* 0x000000790300780c */ /* 0x040fe40004f41670 */
[----:B------:R-:W-:-:S04]  /*44e0*/  ISETP.LT.OR P1, PT, R3, 0x7a, !P1 ;  /* 0x0000007a0300780c */ /* 0x000fc80004f21670 */
[----:B------:R-:W-:Y:S09]  /*44f0*/  @P4 BRA `(.L_x_152) ;  /* 0x00000000000c4947 */ /* 0x000ff20003800000 */
[----:B------:R-:W5:Y:S02]  /*4500*/  LDG.E.U8 R98, desc[UR38][R10.64+0x70] ;  /* 0x000070260a627981 */ /* 0x000f64000c1e1100 */
[----:B-----5:R-:W-:-:S05]  /*4510*/  PRMT R12, R98, 0x8880, RZ ;  /* 0x00008880620c7816 */ /* 0x020fca00000000ff */
[----:B------:R-:W-:-:S07]  /*4520*/  IMAD R15, R12, R91, RZ ;  /* 0x0000005b0c0f7224 */ /* 0x000fce00078e02ff */
.L_x_152:
[----:B------:R-:W-:Y:S05]  /*4530*/  BSYNC B1 ;  /* 0x0000000000017941 */ /* 0x000fea0003800000 */
.L_x_151:
[----:B---3--:R-:W-:Y:S01]  /*4540*/  @!P4 IMAD R13, R82, R90, R15 ;  /* 0x0000005a520dc224 */ /* 0x008fe200078e020f */
[----:B------:R-:W-:Y:S04]  /*4550*/  BSSY B1, `(.L_x_153) ;  /* 0x0000006000017945 */ /* 0x000fe80003800000 */
[----:B------:R3:W-:Y:S01]  /*4560*/  @!P4 STG.E.U8 desc[UR38][R6.64+0x70], R13 ;  /* 0x0000700d0600c986 */ /* 0x0007e2000c101126 */
[----:B------:R-:W-:Y:S05]  /*4570*/  @P3 BRA `(.L_x_154) ;  /* 0x00000000000c3947 */ /* 0x000fea0003800000 */
[----:B------:R-:W5:Y:S02]  /*4580*/  LDG.E.U8 R98, desc[UR38][R10.64+0x71] ;  /* 0x000071260a627981 */ /* 0x000f64000c1e1100 */
[----:B-----5:R-:W-:-:S05]  /*4590*/  PRMT R12, R98, 0x8880, RZ ;  /* 0x00008880620c7816 */ /* 0x020fca00000000ff */
[----:B------:R-:W-:-:S07]  /*45a0*/  IMAD R15, R12, R91, RZ ;  /* 0x0000005b0c0f7224 */ /* 0x000fce00078e02ff */
.L_x_154:
[----:B------:R-:W-:Y:S05]  /*45b0*/  BSYNC B1 ;  /* 0x0000000000017941 */ /* 0x000fea0003800000 */
.L_x_153:
[----:B------:R-:W-:Y:S01]  /*45c0*/  @!P3 IMAD R83, R83, R90, R15 ;  /* 0x0000005a5353b224 */ /* 0x000fe200078e020f */
[----:B------:R-:W-:Y:S04]  /*45d0*/  BSSY B1, `(.L_x_155) ;  /* 0x0000006000017945 */ /* 0x000fe80003800000 */
[----:B------:R0:W-:Y:S01]  /*45e0*/  @!P3 STG.E.U8 desc[UR38][R6.64+0x71], R83 ;  /* 0x000071530600b986 */ /* 0x0001e2000c101126 */
[----:B------:R-:W-:Y:S05]  /*45f0*/  @P2 BRA `(.L_x_156) ;  /* 0x00000000000c2947 */ /* 0x000fea0003800000 */
[----:B------:R-:W5:Y:S02]  /*4600*/  LDG.E.U8 R98, desc[UR38][R8.64+0x78] ;  /* 0x0000782608627981 */ /* 0x000f64000c1e1100 */
[----:B-----5:R-:W-:-:S05]  /*4610*/  PRMT R12, R98, 0x8880, RZ ;  /* 0x00008880620c7816 */ /* 0x020fca00000000ff */
[----:B------:R-:W-:-:S07]  /*4620*/  IMAD R15, R12, R91, RZ ;  /* 0x0000005b0c0f7224 */ /* 0x000fce00078e02ff */
.L_x_156:
[----:B------:R-:W-:Y:S05]  /*4630*/  BSYNC B1 ;  /* 0x0000000000017941 */ /* 0x000fea0003800000 */
.L_x_155:
[----:B---3--:R-:W-:Y:S01]  /*4640*/  @!P2 IMAD R13, R84, R90, R15 ;  /* 0x0000005a540da224 */ /* 0x008fe200078e020f */
[----:B------:R-:W-:Y:S04]  /*4650*/  BSSY B1, `(.L_x_157) ;  /* 0x0000006000017945 */ /* 0x000fe80003800000 */
[----:B------:R3:W-:Y:S01]  /*4660*/  @!P2 STG.E.U8 desc[UR38][R4.64+0x78], R13 ;  /* 0x0000780d0400a986 */ /* 0x0007e2000c101126 */
[----:B------:R-:W-:Y:S05]  /*4670*/  @P1 BRA `(.L_x_158) ;  /* 0x00000000000c1947 */ /* 0x000fea0003800000 */
[----:B------:R-:W5:Y:S02]  /*4680*/  LDG.E.U8 R98, desc[UR38][R8.64+0x79] ;  /* 0x0000792608627981 */ /* 0x000f64000c1e1100 */
[----:B-----5:R-:W-:-:S05]  /*4690*/  PRMT R12, R98, 0x8880, RZ ;  /* 0x00008880620c7816 */ /* 0x020fca00000000ff */
[----:B------:R-:W-:-:S07]  /*46a0*/  IMAD R15, R12, R91, RZ ;  /* 0x0000005b0c0f7224 */ /* 0x000fce00078e02ff */
.L_x_158:
[----:B------:R-:W-:Y:S05]  /*46b0*/  BSYNC B1 ;  /* 0x0000000000017941 */ /* 0x000fea0003800000 */
.L_x_157:
[----:B------:R-:W-:Y:S01]  /*46c0*/  @!P1 IMAD R85, R85, R90, R15 ;  /* 0x0000005a55559224 */ /* 0x000fe200078e020f */
[----:B------:R-:W-:Y:S04]  /*46d0*/  BSSY B1, `(.L_x_159) ;  /* 0x0000006000017945 */ /* 0x000fe80003800000 */
[----:B------:R0:W-:Y:S01]  /*46e0*/  @!P1 STG.E.U8 desc[UR38][R4.64+0x79], R85 ;  /* 0x0000795504009986 */ /* 0x0001e2000c101126 */
[----:B------:R-:W-:Y:S05]  /*46f0*/  @P5 BRA `(.L_x_160) ;  /* 0x00000000000c5947 */ /* 0x000fea0003800000 */
[----:B------:R-:W0:Y:S02]  /*4700*/  LDG.E.U8 R98, desc[UR38][R10.64+0x78] ;  /* 0x000078260a627981 */ /* 0x000e24000c1e1100 */
[----:B0123--:R-:W-:-:S05]  /*4710*/  PRMT R4, R98, 0x8880, RZ ;  /* 0x0000888062047816 */ /* 0x00ffca00000000ff */
[----:B------:R-:W-:-:S07]  /*4720*/  IMAD R15, R4, R91, RZ ;  /* 0x0000005b040f7224 */ /* 0x000fce00078e02ff */
.L_x_160:
[----:B------:R-:W-:Y:S05]  /*4730*/  BSYNC B1 ;  /* 0x0000000000017941 */ /* 0x000fea0003800000 */
.L_x_159:
[----:B0123--:R-:W-:Y:S01]  /*4740*/  @!P5 IMAD R5, R86, R90, R15 ;  /* 0x0000005a5605d224 */ /* 0x00ffe200078e020f */
[----:B------:R-:W-:Y:S01]  /*4750*/  ISETP.LT.OR P0, PT, R3, 0x7a, !P0 ;  /* 0x0000007a0300780c */ /* 0x000fe20004701670 */
[----:B------:R-:W-:Y:S03]  /*4760*/  BSSY B1, `(.L_x_161) ;  /* 0x0000006000017945 */ /* 0x000fe60003800000 */
[----:B------:R0:W-:Y:S09]  /*4770*/  @!P5 STG.E.U8 desc[UR38][R6.64+0x78], R5 ;  /* 0x000078050600d986 */ /* 0x0001f2000c101126 */
[----:B------:R-:W-:Y:S05]  /*4780*/  @P0 BRA `(.L_x_162) ;  /* 0x00000000000c0947 */ /* 0x000fea0003800000 */
[----:B------:R-:W2:Y:S02]  /*4790*/  LDG.E.U8 R98, desc[UR38][R10.64+0x79] ;  /* 0x000079260a627981 */ /* 0x000ea4000c1e1100 */
[----:B--2---:R-:W-:-:S05]  /*47a0*/  PRMT R4, R98, 0x8880, RZ ;  /* 0x0000888062047816 */ /* 0x004fca00000000ff */
[----:B------:R-:W-:-:S07]  /*47b0*/  IMAD R15, R4, R91, RZ ;  /* 0x0000005b040f7224 */ /* 0x000fce00078e02ff */
.L_x_162:
[----:B------:R-:W-:Y:S05]  /*47c0*/  BSYNC B1 ;  /* 0x0000000000017941 */ /* 0x000fea0003800000 */
.L_x_161:
[----:B------:R-:W-:Y:S01]  /*47d0*/  IMAD R15, R87, R90, R15 ;  /* 0x0000005a570f7224 */ /* 0x000fe200078e020f */
[----:B------:R-:W-:Y:S06]  /*47e0*/  @P0 BRA `(.L_x_163) ;  /* 0x0000000c00100947 */ /* 0x000fec0003800000 */
[----:B------:R1:W-:Y:S01]  /*47f0*/  STG.E.U8 desc[UR38][R6.64+0x79], R15 ;  /* 0x0000790f06007986 */ /* 0x0003e2000c101126 */
[----:B------:R-:W-:Y:S05]  /*4800*/  BRA `(.L_x_163) ;  /* 0x0000000c00087947 */ /* 0x000fea0003800000 */
.L_x_34:
[C---:B------:R-:W-:Y:S02]  /*4810*/  ISETP.GE.AND P1, PT, R99.reuse, 0x1, PT ;  /* 0x000000016300780c */ /* 0x040fe40003f26270 */
[----:B------:R-:W-:Y:S02]  /*4820*/  ISETP.GE.AND P0, PT, R99, 0x9, PT ;  /* 0x000000096300780c */ /* 0x000fe40003f06270 */
[C---:B------:R-:W-:Y:S02]  /*4830*/  ISETP.LT.OR P4, PT, R3.reuse, 0x1, !P1 ;  /* 0x000000010300780c */ /* 0x040fe40004f81670 */
[C---:B------:R-:W-:Y:S02]  /*4840*/  ISETP.LT.OR P3, PT, R3.reuse, 0x2, !P1 ;  /* 0x000000020300780c */ /* 0x040fe40004f61670 */
[C---:B------:R-:W-:Y:S02]  /*4850*/  ISETP.LT.OR P2, PT, R3.reuse, 0x1, !P0 ;  /* 0x000000010300780c */ /* 0x040fe40004741670 */
[----:B------:R-:W-:-:S07]  /*4860*/  ISETP.LT.OR P5, PT, R3, 0x2, !P0 ;  /* 0x000000020300780c */ /* 0x000fce00047a1670 */
[-C--:B------:R-:W-:Y:S02]  /*4870*/  @!P4 IMAD R9, R24, R90.reuse, RZ ;  /* 0x0000005a1809c224 */ /* 0x080fe400078e02ff */
[-C--:B------:R-:W-:Y:S02]  /*4880*/  @!P3 IMAD R25, R25, R90.reuse, RZ ;  /* 0x0000005a1919b224 */ /* 0x080fe400078e02ff */
[-C--:B------:R-:W-:Y:S01]  /*4890*/  @!P2 IMAD R11, R26, R90.reuse, RZ ;  /* 0x0000005a1a0ba224 */ /* 0x080fe200078e02ff */
[----:B------:R0:W-:Y:S01]  /*48a0*/  @!P4 STG.E.U8 desc[UR38][R4.64], R9 ;  /* 0x000000090400c986 */ /* 0x0001e2000c101126 */
[----:B------:R-:W-:Y:S01]  /*48b0*/  ISETP.LT.OR P4, PT, R3, 0x9, !P1 ;  /* 0x000000090300780c */ /* 0x000fe20004f81670 */
[----:B------:R-:W-:Y:S02]  /*48c0*/  @!P5 IMAD R27, R27, R90, RZ ;  /* 0x0000005a1b1bd224 */ /* 0x000fe400078e02ff */
[----:B------:R-:W-:Y:S01]  /*48d0*/  @!P3 STG.E.U8 desc[UR38][R4.64+0x1], R25 ;  /* 0x000001190400b986 */ /* 0x000fe2000c101126 */
[----:B------:R-:W-:-:S03]  /*48e0*/  ISETP.LT.OR P3, PT, R3, 0xa, !P1 ;  /* 0x0000000a0300780c */ /* 0x000fc60004f61670 */
[----:B------:R1:W-:Y:S01]  /*48f0*/  @!P2 STG.E.U8 desc[UR38][R6.64], R11 ;  /* 0x0000000b0600a986 */ /* 0x0003e2000c101126 */
[----:B------:R-:W-:-:S03]  /*4900*/  ISETP.LT.OR P2, PT, R3, 0x9, !P0 ;  /* 0x000000090300780c */ /* 0x000fc60004741670 */
[----:B------:R-:W-:Y:S01]  /*4910*/  @!P5 STG.E.U8 desc[UR38][R6.64+0x1], R27 ;  /* 0x0000011b0600d986 */ /* 0x000fe2000c101126 */
[----:B------:R-:W-:Y:S01]  /*4920*/  ISETP.LT.OR P5, PT, R3, 0xa, !P0 ;  /* 0x0000000a0300780c */ /* 0x000fe200047a1670 */
[----:B------:R-:W-:-:S04]  /*4930*/  @!P4 IMAD R13, R28, R90, RZ ;  /* 0x0000005a1c0dc224 */ /* 0x000fc800078e02ff */
[-C--:B------:R-:W-:Y:S01]  /*4940*/  @!P3 IMAD R29, R29, R90.reuse, RZ ;  /* 0x0000005a1d1db224 */ /* 0x080fe200078e02ff */
[----:B------:R-:W-:Y:S01]  /*4950*/  @!P4 STG.E.U8 desc[UR38][R4.64+0x8], R13 ;  /* 0x0000080d0400c986 */ /* 0x000fe2000c101126 */
[C---:B------:R-:W-:Y:S02]  /*4960*/  ISETP.LT.OR P4, PT, R3.reuse, 0x11, !P1 ;  /* 0x000000110300780c */ /* 0x040fe40004f81670 */
[-C--:B0-----:R-:W-:Y:S01]  /*4970*/  @!P2 IMAD R9, R30, R90.reuse, RZ ;  /* 0x0000005a1e09a224 */ /* 0x081fe200078e02ff */
[----:B------:R-:W-:Y:S01]  /*4980*/  @!P3 STG.E.U8 desc[UR38][R4.64+0x9], R29 ;  /* 0x0000091d0400b986 */ /* 0x000fe2000c101126 */
[----:B------:R-:W-:Y:S02]  /*4990*/  ISETP.LT.OR P3, PT, R3, 0x12, !P1 ;  /* 0x000000120300780c */ /* 0x000fe40004f61670 */
[----:B------:R-:W-:Y:S01]  /*49a0*/  @!P5 IMAD R31, R31, R90, RZ ;  /* 0x0000005a1f1fd224 */ /* 0x000fe200078e02ff */
[----:B------:R0:W-:Y:S01]  /*49b0*/  @!P2 STG.E.U8 desc[UR38][R6.64+0x8], R9 ;  /* 0x000008090600a986 */ /* 0x0001e2000c101126 */
[----:B------:R-:W-:-:S03]  /*49c0*/  ISETP.LT.OR P2, PT, R3, 0x11, !P0 ;  /* 0x000000110300780c */ /* 0x000fc60004741670 */
[----:B------:R-:W-:Y:S01]  /*49d0*/  @!P5 STG.E.U8 desc[UR38][R6.64+0x9], R31 ;  /* 0x0000091f0600d986 */ /* 0x000fe2000c101126 */
[----:B------:R-:W-:Y:S01]  /*49e0*/  ISETP.LT.OR P5, PT, R3, 0x12, !P0 ;  /* 0x000000120300780c */ /* 0x000fe200047a1670 */
[----:B-1----:R-:W-:-:S04]  /*49f0*/  @!P4 IMAD R11, R32, R90, RZ ;  /* 0x0000005a200bc224 */ /* 0x002fc800078e02ff */
        /* <DEDUP_REMOVED lines=109> */
[----:B------:R1:W-:Y:S01]  /*50d0*/  @!P4 STG.E.U8 desc[UR38][R4.64+0x58], R13 ;  /* 0x0000580d0400c986 */ /* 0x0003e2000c101126 */
        /* <DEDUP_REMOVED lines=13> */
[-C--:B-1----:R-:W-:Y:S01]  /*51b0*/  @!P2 IMAD R13, R74, R90.reuse, RZ ;  /* 0x0000005a4a0da224 */ /* 0x082fe200078e02ff */
[----:B------:R-:W-:Y:S01]  /*51c0*/  @!P3 STG.E.U8 desc[UR38][R4.64+0x61], R73 ;  /* 0x000061490400b986 */ /* 0x000fe2000c101126 */
[----:B------:R-:W-:Y:S02]  /*51d0*/  ISETP.LT.OR P3, PT, R3, 0x6a, !P1 ;  /* 0x0000006a0300780c */ /* 0x000fe40004f61670 */
[----:B------:R-:W-:Y:S01]  /*51e0*/  @!P5 IMAD R75, R75, R90, RZ ;  /* 0x0000005a4b4bd224 */ /* 0x000fe200078e02ff */
[----:B------:R1:W-:Y:S01]  /*51f0*/  @!P2 STG.E.U8 desc[UR38][R6.64+0x60], R13 ;  /* 0x0000600d0600a986 */ /* 0x0003e2000c101126 */
[----:B------:R-:W-:-:S03]  /*5200*/  ISETP.LT.OR P2, PT, R3, 0x69, !P0 ;  /* 0x000000690300780c */ /* 0x000fc60004741670 */
[----:B------:R-:W-:Y:S01]  /*5210*/  @!P5 STG.E.U8 desc[UR38][R6.64+0x61], R75 ;  /* 0x0000614b0600d986 */ /* 0x000fe2000c101126 */
[----:B------:R-:W-:Y:S01]  /*5220*/  ISETP.LT.OR P5, PT, R3, 0x6a, !P0 ;  /* 0x0000006a0300780c */ /* 0x000fe200047a1670 */
[----:B0-----:R-:W-:-:S04]  /*5230*/  @!P4 IMAD R9, R76, R90, RZ ;  /* 0x0000005a4c09c224 */ /* 0x001fc800078e02ff */
[-C--:B------:R-:W-:Y:S01]  /*5240*/  @!P3 IMAD R77, R77, R90.reuse, RZ ;  /* 0x0000005a4d4db224 */ /* 0x080fe200078e02ff */
[----:B------:R-:W-:Y:S01]  /*5250*/  @!P4 STG.E.U8 desc[UR38][R4.64+0x68], R9 ;  /* 0x000068090400c986 */ /* 0x000fe2000c101126 */
[C---:B------:R-:W-:Y:S02]  /*5260*/  ISETP.LT.OR P4, PT, R3.reuse, 0x72, !P1 ;  /* 0x000000720300780c */ /* 0x040fe40004f81670 */
[-C--:B--2---:R-:W-:Y:S01]  /*5270*/  @!P2 IMAD R11, R78, R90.reuse, RZ ;  /* 0x0000005a4e0ba224 */ /* 0x084fe200078e02ff */
[----:B------:R-:W-:Y:S01]  /*5280*/  @!P3 STG.E.U8 desc[UR38][R4.64+0x69], R77 ;  /* 0x0000694d0400b986 */ /* 0x000fe2000c101126 */
[----:B------:R-:W-:Y:S02]  /*5290*/  ISETP.LT.OR P3, PT, R3, 0x71, !P1 ;  /* 0x000000710300780c */ /* 0x000fe40004f61670 */
[----:B------:R-:W-:Y:S01]  /*52a0*/  @!P5 IMAD R79, R79, R90, RZ ;  /* 0x0000005a4f4fd224 */ /* 0x000fe200078e02ff */
[----:B------:R0:W-:Y:S01]  /*52b0*/  @!P2 STG.E.U8 desc[UR38][R6.64+0x68], R11 ;  /* 0x0000680b0600a986 */ /* 0x0001e2000c101126 */
[----:B------:R-:W-:-:S03]  /*52c0*/  ISETP.LT.OR P2, PT, R3, 0x71, !P0 ;  /* 0x000000710300780c */ /* 0x000fc60004741670 */
[----:B------:R2:W-:Y:S01]  /*52d0*/  @!P5 STG.E.U8 desc[UR38][R6.64+0x69], R79 ;  /* 0x0000694f0600d986 */ /* 0x0005e2000c101126 */
[----:B------:R-:W-:Y:S01]  /*52e0*/  ISETP.LT.OR P5, PT, R3, 0x79, !P0 ;  /* 0x000000790300780c */ /* 0x000fe200047a1670 */
[----:B------:R-:W-:-:S04]  /*52f0*/  @!P4 IMAD R81, R81, R90, RZ ;  /* 0x0000005a5151c224 */ /* 0x000fc800078e02ff */
[-C--:B-1----:R-:W-:Y:S01]  /*5300*/  @!P3 IMAD R13, R80, R90.reuse, RZ ;  /* 0x0000005a500db224 */ /* 0x082fe200078e02ff */
[----:B------:R2:W-:Y:S01]  /*5310*/  @!P4 STG.E.U8 desc[UR38][R4.64+0x71], R81 ;  /* 0x000071510400c986 */ /* 0x0005e2000c101126 */
[C---:B------:R-:W-:Y:S02]  /*5320*/  ISETP.LT.OR P4, PT, R3.reuse, 0x72, !P0 ;  /* 0x000000720300780c */ /* 0x040fe40004781670 */
[C---:B------:R-:W-:Y:S01]  /*5330*/  ISETP.LT.OR P0, PT, R3.reuse, 0x7a, !P0 ;  /* 0x0000007a0300780c */ /* 0x040fe20004701670 */
[----:B------:R2:W-:Y:S01]  /*5340*/  @!P3 STG.E.U8 desc[UR38][R4.64+0x70], R13 ;  /* 0x0000700d0400b986 */ /* 0x0005e2000c101126 */
[C---:B------:R-:W-:Y:S02]  /*5350*/  ISETP.LT.OR P3, PT, R3.reuse, 0x79, !P1 ;  /* 0x000000790300780c */ /* 0x040fe40004f61670 */
[----:B------:R-:W-:Y:S01]  /*5360*/  ISETP.LT.OR P1, PT, R3, 0x7a, !P1 ;  /* 0x0000007a0300780c */ /* 0x000fe20004f21670 */
[-C--:B------:R-:W-:Y:S02]  /*5370*/  @!P2 IMAD R3, R82, R90.reuse, RZ ;  /* 0x0000005a5203a224 */ /* 0x080fe400078e02ff */
[----:B0-----:R-:W-:-:S03]  /*5380*/  @!P5 IMAD R11, R86, R90, RZ ;  /* 0x0000005a560bd224 */ /* 0x001fc600078e02ff */
[----:B------:R2:W-:Y:S01]  /*5390*/  @!P2 STG.E.U8 desc[UR38][R6.64+0x70], R3 ;  /* 0x000070030600a986 */ /* 0x0005e2000c101126 */
[-C--:B------:R-:W-:Y:S02]  /*53a0*/  @!P4 IMAD R83, R83, R90.reuse, RZ ;  /* 0x0000005a5353c224 */ /* 0x080fe400078e02ff */
[-C--:B------:R-:W-:Y:S02]  /*53b0*/  @!P0 IMAD R87, R87, R90.reuse, RZ ;  /* 0x0000005a57578224 */ /* 0x080fe400078e02ff */
[-C--:B------:R-:W-:Y:S01]  /*53c0*/  @!P3 IMAD R9, R84, R90.reuse, RZ ;  /* 0x0000005a5409b224 */ /* 0x080fe200078e02ff */
[----:B------:R2:W-:Y:S01]  /*53d0*/  @!P4 STG.E.U8 desc[UR38][R6.64+0x71], R83 ;  /* 0x000071530600c986 */ /* 0x0005e2000c101126 */
[----:B------:R-:W-:-:S03]  /*53e0*/  @!P1 IMAD R85, R85, R90, RZ ;  /* 0x0000005a55559224 */ /* 0x000fc600078e02ff */
[----:B------:R2:W-:Y:S04]  /*53f0*/  @!P3 STG.E.U8 desc[UR38][R4.64+0x78], R9 ;  /* 0x000078090400b986 */ /* 0x0005e8000c101126 */
[----:B------:R2:W-:Y:S04]  /*5400*/  @!P1 STG.E.U8 desc[UR38][R4.64+0x79], R85 ;  /* 0x0000795504009986 */ /* 0x0005e8000c101126 */
[----:B------:R2:W-:Y:S04]  /*5410*/  @!P5 STG.E.U8 desc[UR38][R6.64+0x78], R11 ;  /* 0x0000780b0600d986 */ /* 0x0005e8000c101126 */
[----:B------:R2:W-:Y:S02]  /*5420*/  @!P0 STG.E.U8 desc[UR38][R6.64+0x79], R87 ;  /* 0x0000795706008986 */ /* 0x0005e4000c101126 */
.L_x_163:
[----:B------:R-:W-:Y:S05]  /*5430*/  BSYNC B0 ;  /* 0x0000000000007941 */ /* 0x000fea0003800000 */
.L_x_33:
[----:B------:R-:W-:Y:S01]  /*5440*/  IADD3 R16, P0, R16, UR36, RZ ;  /* 0x0000002410107c10 */ /* 0x000fe2000ff1e0ff */
[----:B------:R-:W-:Y:S01]  /*5450*/  ULDC.64 UR4, c[0x0][0x650] ;  /* 0x0001940000047ab9 */ /* 0x000fe20000000a00 */
[----:B--2---:R-:W-:Y:S01]  /*5460*/  PRMT R3, RZ, 0x7610, R3 ;  /* 0x00007610ff037816 */ /* 0x004fe20000000003 */
[----:B------:R-:W-:Y:S01]  /*5470*/  IMAD.MOV.U32 R100, RZ, RZ, -0x1 ;  /* 0xffffffffff647424 */ /* 0x000fe200078e00ff */
[----:B------:R-:W-:Y:S01]  /*5480*/  IADD3.X R17, R17, UR42, RZ, P0, !PT ;  /* 0x0000002a11117c10 */ /* 0x000fe200087fe4ff */
[----:B------:R-:W-:Y:S01]  /*5490*/  IMAD.MOV.U32 R23, RZ, RZ, -0x1 ;  /* 0xffffffffff177424 */ /* 0x000fe200078e00ff */
[----:B------:R-:W-:-:S04]  /*54a0*/  ISETP.GE.U32.AND P0, PT, R16, UR4, PT ;  /* 0x0000000410007c0c */ /* 0x000fc8000bf06070 */
[----:B------:R-:W-:-:S13]  /*54b0*/  ISETP.GE.U32.AND.EX P0, PT, R17, UR5, PT, P0 ;  /* 0x0000000511007c0c */ /* 0x000fda000bf06100 */
[----:B------:R-:W-:Y:S05]  /*54c0*/  @P0 BRA `(.L_x_164) ;  /* 0x0000000400500947 */ /* 0x000fea0003800000 */
[----:B------:R-:W2:Y:S01]  /*54d0*/  LDC.64 R10, c[0x0][0x628] ;  /* 0x00018a00ff0a7b82 */ /* 0x000ea20000000a00 */
[----:B------:R-:W3:Y:S01]  /*54e0*/  S2R R12, SR_CTAID.X ;  /* 0x00000000000c7919 */ /* 0x000ee20000002500 */
[----:B------:R-:W-:Y:S02]  /*54f0*/  IMAD.MOV.U32 R8, RZ, RZ, R16 ;  /* 0x000000ffff087224 */ /* 0x000fe400078e0010 */
[----:B------:R-:W-:Y:S01]  /*5500*/  IMAD.MOV.U32 R9, RZ, RZ, R17 ;  /* 0x000000ffff097224 */ /* 0x000fe200078e0011 */
[----:B------:R-:W0:Y:S03]  /*5510*/  S2R R20, SR_CTAID.Y ;  /* 0x0000000000147919 */ /* 0x000e260000002600 */
[----:B------:R-:W0:Y:S08]  /*5520*/  LDC R0, c[0x0][0x630] ;  /* 0x00018c00ff007b82 */ /* 0x000e300000000800 */
[----:B-1----:R-:W1:Y:S01]  /*5530*/  LDC.64 R14, c[0x0][0x620] ;  /* 0x00018800ff0e7b82 */ /* 0x002e620000000a00 */
[----:B--2---:R-:W-:-:S04]  /*5540*/  ISETP.NE.U32.AND P0, PT, R10, RZ, PT ;  /* 0x000000ff0a00720c */ /* 0x004fc80003f05070 */
[----:B------:R-:W-:-:S13]  /*5550*/  ISETP.NE.AND.EX P0, PT, R11, RZ, PT, P0 ;  /* 0x000000ff0b00720c */ /* 0x000fda0003f05300 */
[----:B01-3--:R-:W-:Y:S05]  /*5560*/  @!P0 BRA `(.L_x_165) ;  /* 0x0000000000288947 */ /* 0x00bfea0003800000 */
[----:B------:R-:W0:Y:S02]  /*5570*/  LDC R3, c[0x0][0x634] ;  /* 0x00018d00ff037b82 */ /* 0x000e240000000800 */
[----:B0-----:R-:W-:-:S05]  /*5580*/  IADD3 R3, P0, R16, R3, RZ ;  /* 0x0000000310037210 */ /* 0x001fca0007f1e0ff */
[----:B------:R-:W-:-:S04]  /*5590*/  IMAD.X R13, RZ, RZ, R17, P0 ;  /* 0x000000ffff0d7224 */ /* 0x000fc800000e0611 */
[----:B------:R-:W-:-:S04]  /*55a0*/  IMAD.WIDE.U32 R4, R13, R10, RZ ;  /* 0x0000000a0d047225 */ /* 0x000fc800078e00ff */
[----:B----4-:R-:W-:-:S04]  /*55b0*/  IMAD.WIDE.U32 R6, P0, R3, R11, R4 ;  /* 0x0000000b03067225 */ /* 0x010fc80007800004 */
[----:B------:R-:W-:-:S04]  /*55c0*/  IMAD.WIDE.U32 R4, R3, R10, RZ ;  /* 0x0000000a03047225 */ /* 0x000fc800078e00ff */
[----:B------:R-:W-:Y:S01]  /*55d0*/  IMAD.X R9, RZ, RZ, RZ, P0 ;  /* 0x000000ffff097224 */ /* 0x000fe200000e06ff */
[----:B------:R-:W-:Y:S01]  /*55e0*/  IADD3 RZ, P0, R5, R6, RZ ;  /* 0x0000000605ff7210 */ /* 0x000fe20007f1e0ff */
[----:B------:R-:W-:-:S04]  /*55f0*/  IMAD.MOV.U32 R8, RZ, RZ, R7 ;  /* 0x000000ffff087224 */ /* 0x000fc800078e0007 */
[----:B------:R-:W-:-:S08]  /*5600*/  IMAD.WIDE.U32.X R8, R13, R11, R8, P0 ;  /* 0x0000000b0d087225 */ /* 0x000fd000000e0408 */
.L_x_165:
[-CC-:B------:R-:W-:Y:S01]  /*5610*/  SHF.R.U64 R23, R8, R0.reuse, R9.reuse ;  /* 0x0000000008177219 */ /* 0x180fe20000001209 */
[----:B----4-:R-:W0:Y:S01]  /*5620*/  LDC.64 R26, c[0x0][0x640] ;  /* 0x00019000ff1a7b82 */ /* 0x010e220000000a00 */
[----:B------:R-:W-:Y:S01]  /*5630*/  SHF.R.U32.HI R0, RZ, R0, R9 ;  /* 0x00000000ff007219 */ /* 0x000fe20000011609 */
[----:B------:R-:W-:Y:S01]  /*5640*/  ULDC UR4, c[0x0][0x150] ;  /* 0x0000540000047ab9 */ /* 0x000fe20000000800 */
[----:B------:R-:W-:Y:S02]  /*5650*/  IADD3 R3, P0, RZ, -R23, RZ ;  /* 0x80000017ff037210 */ /* 0x000fe40007f1e0ff */
[----:B------:R-:W-:-:S03]  /*5660*/  I2FP.F32.U32 R7, R12 ;  /* 0x0000000c00077245 */ /* 0x000fc60000201000 */
[----:B------:R-:W1:Y:S01]  /*5670*/  LDC R6, c[0x0][0x618] ;  /* 0x00018600ff067b82 */ /* 0x000e620000000800 */
[----:B------:R-:W-:Y:S02]  /*5680*/  IMAD.X R5, RZ, RZ, ~R0, P0 ;  /* 0x000000ffff057224 */ /* 0x000fe400000e0e00 */
[----:B------:R-:W-:Y:S01]  /*5690*/  FMUL R7, R7, UR4 ;  /* 0x0000000407077c20 */ /* 0x000fe20008400000 */
[----:B------:R-:W-:Y:S01]  /*56a0*/  ULDC UR4, c[0x0][0x154] ;  /* 0x0000550000047ab9 */ /* 0x000fe20000000800 */
[-C--:B------:R-:W-:Y:S02]  /*56b0*/  IMAD R0, R5, R14.reuse, RZ ;  /* 0x0000000e05007224 */ /* 0x080fe400078e02ff */
[C---:B------:R-:W-:Y:S01]  /*56c0*/  IMAD.WIDE.U32 R4, R3.reuse, R14, R16 ;  /* 0x0000000e03047225 */ /* 0x040fe200078e0010 */
[----:B------:R-:W2:Y:S01]  /*56d0*/  LDC R8, c[0x0][0x608] ;  /* 0x00018200ff087b82 */ /* 0x000ea20000000800 */
[----:B------:R-:W3:Y:S02]  /*56e0*/  F2I.U32.TRUNC.NTZ R7, R7 ;  /* 0x0000000700077305 */ /* 0x000ee4000020f000 */
[----:B------:R-:W-:Y:S01]  /*56f0*/  IMAD R3, R3, R15, R0 ;  /* 0x0000000f03037224 */ /* 0x000fe200078e0200 */
[----:B------:R-:W-:-:S03]  /*5700*/  I2FP.F32.U32 R0, R20 ;  /* 0x0000001400007245 */ /* 0x000fc60000201000 */
[----:B------:R-:W-:Y:S01]  /*5710*/  IMAD.IADD R3, R5, 0x1, R3 ;  /* 0x0000000105037824 */ /* 0x000fe200078e0203 */
[----:B------:R-:W4:Y:S01]  /*5720*/  LDC R11, c[0x0][0x658] ;  /* 0x00019600ff0b7b82 */ /* 0x000f220000000800 */
[----:B0-----:R-:W-:-:S04]  /*5730*/  ISETP.NE.U32.AND P0, PT, R26, RZ, PT ;  /* 0x000000ff1a00720c */ /* 0x001fc80003f05070 */
[----:B------:R-:W-:-:S03]  /*5740*/  ISETP.NE.AND.EX P0, PT, R27, RZ, PT, P0 ;  /* 0x000000ff1b00720c */ /* 0x000fc60003f05300 */
[----:B------:R-:W0:Y:S01]  /*5750*/  LDC R9, c[0x0][0x144] ;  /* 0x00005100ff097b82 */ /* 0x000e220000000800 */
[-C--:B-1----:R-:W-:Y:S01]  /*5760*/  SHF.R.U64 R10, R4, R6.reuse, R3 ;  /* 0x00000006040a7219 */ /* 0x082fe20000001203 */
[----:B---3--:R-:W-:Y:S01]  /*5770*/  IMAD.MOV R7, RZ, RZ, -R7 ;  /* 0x000000ffff077224 */ /* 0x008fe200078e0a07 */
[----:B------:R-:W-:Y:S01]  /*5780*/  SHF.R.U32.HI R3, RZ, R6, R3 ;  /* 0x00000006ff037219 */ /* 0x000fe20000011603 */
[----:B------:R-:W-:-:S04]  /*5790*/  FMUL R6, R0, UR4 ;  /* 0x0000000400067c20 */ /* 0x000fc80008400000 */
[----:B------:R-:W1:Y:S01]  /*57a0*/  LDC R21, c[0x0][0x148] ;  /* 0x00005200ff157b82 */ /* 0x000e620000000800 */
[----:B------:R3:W0:Y:S01]  /*57b0*/  F2I.U32.TRUNC.NTZ R14, R6 ;  /* 0x00000006000e7305 */ /* 0x000622000020f000 */
[-CC-:B--2---:R-:W-:Y:S02]  /*57c0*/  SHF.R.U64 R13, R10, R8.reuse, R3.reuse ;  /* 0x000000080a0d7219 */ /* 0x184fe40000001203 */
[----:B------:R-:W-:-:S04]  /*57d0*/  SHF.R.U32.HI R0, RZ, R8, R3 ;  /* 0x00000008ff007219 */ /* 0x000fc80000011603 */
[----:B------:R-:W2:Y:S01]  /*57e0*/  LDC R24, c[0x0][0x600] ;  /* 0x00018000ff187b82 */ /* 0x000ea20000000800 */
[-CC-:B----4-:R-:W-:Y:S02]  /*57f0*/  SHF.R.U64 R15, R13, R11.reuse, R0.reuse ;  /* 0x0000000b0d0f7219 */ /* 0x190fe40000001200 */
[----:B------:R-:W-:-:S03]  /*5800*/  SHF.R.U32.HI R5, RZ, R11, R0 ;  /* 0x0000000bff057219 */ /* 0x000fc60000011600 */
[----:B------:R-:W-:Y:S02]  /*5810*/  IMAD.MOV.U32 R4, RZ, RZ, R15 ;  /* 0x000000ffff047224 */ /* 0x000fe400078e000f */
[----:B------:R-:W4:Y:S01]  /*5820*/  LDC R28, c[0x0][0x648] ;  /* 0x00019200ff1c7b82 */ /* 0x000f220000000800 */
[----:B0-----:R-:W-:-:S07]  /*5830*/  IMAD R25, R9, R7, R12 ;  /* 0x0000000709197224 */ /* 0x001fce00078e020c */
[----:B------:R-:W0:Y:S08]  /*5840*/  LDC R29, c[0x0][0x638] ;  /* 0x00018e00ff1d7b82 */ /* 0x000e300000000800 */
[----:B------:R-:W0:Y:S01]  /*5850*/  LDC R30, c[0x0][0x610] ;  /* 0x00018400ff1e7b82 */ /* 0x000e220000000800 */
[----:B-123--:R-:W-:Y:S05]  /*5860*/  @!P0 BRA `(.L_x_166) ;  /* 0x0000000000288947 */ /* 0x00efea0003800000 */
[----:B------:R-:W1:Y:S02]  /*5870*/  LDC R0, c[0x0][0x64c] ;  /* 0x00019300ff007b82 */ /* 0x000e640000000800 */
[----:B-1----:R-:W-:-:S05]  /*5880*/  IADD3 R3, P0, R15, R0, RZ ;  /* 0x000000000f037210 */ /* 0x002fca0007f1e0ff */
        /* <DEDUP_REMOVED lines=8> */
.L_x_166:
[----:B------:R-:W-:Y:S01]  /*5910*/  ISETP.NE.AND P0, PT, R2, 0x1, PT ;  /* 0x000000010200780c */ /* 0x000fe20003f05270 */
[----:B------:R-:W-:Y:S01]  /*5920*/  IMAD.MOV R14, RZ, RZ, -R14 ;  /* 0x000000ffff0e7224 */ /* 0x000fe200078e0a0e */
[----:B----4-:R-:W-:Y:S01]  /*5930*/  SHF.R.U64 R3, R4, R28, R5 ;  /* 0x0000001c04037219 */ /* 0x010fe20000001205 */
[----:B------:R-:W-:Y:S01]  /*5940*/  VIADD R5, R24, 0xffffffff ;  /* 0xffffffff18057836 */ /* 0x000fe20000000000 */
[----:B------:R-:W-:-:S03]  /*5950*/  LOP3.LUT R0, R13, R96, RZ, 0xc0, !PT ;  /* 0x000000600d007212 */ /* 0x000fc600078ec0ff */
[----:B------:R-:W-:Y:S01]  /*5960*/  IMAD.MOV R4, RZ, RZ, -R3 ;  /* 0x000000ffff047224 */ /* 0x000fe200078e0a03 */
[----:B------:R-:W-:Y:S01]  /*5970*/  LOP3.LUT R10, R10, R5, RZ, 0xc0, !PT ;  /* 0x000000050a0a7212 */ /* 0x000fe200078ec0ff */
[----:B------:R-:W-:Y:S02]  /*5980*/  IMAD R0, R93, R3, R0 ;  /* 0x000000035d007224 */ /* 0x000fe400078e0200 */
[----:B0-----:R-:W-:Y:S02]  /*5990*/  IMAD R3, R4, R29, R15 ;  /* 0x0000001d04037224 */ /* 0x001fe400078e020f */
[----:B------:R-:W-:Y:S02]  /*59a0*/  @P0 IMAD R25, R21, R14, R20 ;  /* 0x0000000e15190224 */ /* 0x000fe400078e0214 */
[----:B------:R-:W-:Y:S02]  /*59b0*/  IMAD R5, R3, R24, R10 ;  /* 0x0000001803057224 */ /* 0x000fe400078e020a */
[----:B------:R-:W-:-:S02]  /*59c0*/  IMAD R0, R0, R30, R25 ;  /* 0x0000001e00007224 */ /* 0x000fc400078e0219 */
[----:B------:R-:W-:-:S03]  /*59d0*/  IMAD.MOV.U32 R4, RZ, RZ, 0x1 ;  /* 0x00000001ff047424 */ /* 0x000fc600078e00ff */
[----:B------:R-:W-:Y:S02]  /*59e0*/  SEL R100, R5, R0, !P0 ;  /* 0x0000000005647207 */ /* 0x000fe40004000000 */
[----:B------:R-:W-:Y:S02]  /*59f0*/  PRMT R3, R4, 0x7610, R3 ;  /* 0x0000761004037816 */ /* 0x000fe40000000003 */
[----:B------:R-:W-:-:S07]  /*5a00*/  SEL R0, R0, R5, !P0 ;  /* 0x0000000500007207 */ /* 0x000fce0004000000 */
.L_x_164:
[----:B------:R-:W-:Y:S01]  /*5a10*/  LOP3.LUT P0, RZ, R3, 0xff, RZ, 0xc0, !PT ;  /* 0x000000ff03ff7812 */ /* 0x000fe2000780c0ff */
[----:B------:R-:W-:-:S12]  /*5a20*/  IMAD.MOV.U32 R99, RZ, RZ, R0 ;  /* 0x000000ffff637224 */ /* 0x000fd800078e0000 */
[----:B------:R-:W-:Y:S05]  /*5a30*/  @P0 BRA `(.L_x_167) ;  /* 0xffffffbc00480947 */ /* 0x000fea000383ffff */
[----:B------:R-:W-:Y:S05]  /*5a40*/  EXIT ;  /* 0x000000000000794d */ /* 0x000fea0003800000 */
.L_x_8:
        /* <DEDUP_REMOVED lines=26> */
.L_x_169:
[----:B------:R-:W0:Y:S01]  /*5bf0*/  LDC.64 R28, c[0x0][0x640] ;  /* 0x00019000ff1c7b82 */ /* 0x000e220000000a00 */
[-CC-:B------:R-:W-:Y:S01]  /*5c00*/  SHF.R.U64 R21, R14, R6.reuse, R15.reuse ;  /* 0x000000060e157219 */ /* 0x180fe2000000120f */
[----:B------:R-:W-:Y:S01]  /*5c10*/  IMAD.MOV.U32 R32, RZ, RZ, 0x1 ;  /* 0x00000001ff207424 */ /* 0x000fe200078e00ff */
[----:B------:R-:W-:Y:S02]  /*5c20*/  SHF.R.U32.HI R6, RZ, R6, R15 ;  /* 0x00000006ff067219 */ /* 0x000fe4000001160f */
[----:B------:R-:W-:-:S03]  /*5c30*/  IADD3 R9, P0, RZ, -R21, RZ ;  /* 0x80000015ff097210 */ /* 0x000fc60007f1e0ff */
[----:B------:R-:W1:Y:S02]  /*5c40*/  LDC R12, c[0x0][0x618] ;  /* 0x00018600ff0c7b82 */ /* 0x000e640000000800 */
[----:B------:R-:W-:-:S04]  /*5c50*/  IMAD.X R11, RZ, RZ, ~R6, P0 ;  /* 0x000000ffff0b7224 */ /* 0x000fc800000e0e06 */
[-C--:B------:R-:W-:Y:S02]  /*5c60*/  IMAD R6, R11, R22.reuse, RZ ;  /* 0x000000160b067224 */ /* 0x080fe400078e02ff */
[----:B------:R-:W2:Y:S01]  /*5c70*/  LDC R14, c[0x0][0x608] ;  /* 0x00018200ff0e7b82 */ /* 0x000ea20000000800 */
[----:B------:R-:W-:-:S04]  /*5c80*/  IMAD.WIDE.U32 R10, R9, R22, R16 ;  /* 0x00000016090a7225 */ /* 0x000fc800078e0010 */
[----:B------:R-:W-:-:S03]  /*5c90*/  IMAD R9, R9, R23, R6 ;  /* 0x0000001709097224 */ /* 0x000fc600078e0206 */
[----:B------:R-:W3:Y:S01]  /*5ca0*/  LDC R27, c[0x0][0x658] ;  /* 0x00019600ff1b7b82 */ /* 0x000ee20000000800 */
[----:B------:R-:W-:Y:S01]  /*5cb0*/  IMAD.IADD R9, R11, 0x1, R9 ;  /* 0x000000010b097824 */ /* 0x000fe200078e0209 */
[----:B0-----:R-:W-:-:S04]  /*5cc0*/  ISETP.NE.U32.AND P0, PT, R28, RZ, PT ;  /* 0x000000ff1c00720c */ /* 0x001fc80003f05070 */
[----:B------:R-:W-:Y:S02]  /*5cd0*/  ISETP.NE.AND.EX P0, PT, R29, RZ, PT, P0 ;  /* 0x000000ff1d00720c */ /* 0x000fe40003f05300 */
[----:B------:R-:W0:Y:S01]  /*5ce0*/  LDC R25, c[0x0][0x600] ;  /* 0x00018000ff197b82 */ /* 0x000e220000000800 */
[-CC-:B-1----:R-:W-:Y:S01]  /*5cf0*/  SHF.R.U64 R20, R10, R12.reuse, R9.reuse ;  /* 0x0000000c0a147219 */ /* 0x182fe20000001209 */
[----:B------:R-:W-:Y:S01]  /*5d00*/  IMAD.MOV.U32 R10, RZ, RZ, -0x1 ;  /* 0xffffffffff0a7424 */ /* 0x000fe200078e00ff */
[----:B------:R-:W-:-:S05]  /*5d10*/  SHF.R.U32.HI R9, RZ, R12, R9 ;  /* 0x0000000cff097219 */ /* 0x000fca0000011609 */
[----:B------:R-:W1:Y:S01]  /*5d20*/  LDC R26, c[0x0][0x648] ;  /* 0x00019200ff1a7b82 */ /* 0x000e620000000800 */
[-CC-:B--2---:R-:W-:Y:S02]  /*5d30*/  SHF.R.U64 R23, R20, R14.reuse, R9.reuse ;  /* 0x0000000e14177219 */ /* 0x184fe40000001209 */
[----:B------:R-:W-:-:S05]  /*5d40*/  SHF.R.U32.HI R6, RZ, R14, R9 ;  /* 0x0000000eff067219 */ /* 0x000fca0000011609 */
[----:B------:R-:W2:Y:S01]  /*5d50*/  LDC R30, c[0x0][0x638] ;  /* 0x00018e00ff1e7b82 */ /* 0x000ea20000000800 */
[-C--:B---3--:R-:W-:Y:S02]  /*5d60*/  SHF.L.U32 R10, R10, R27.reuse, RZ ;  /* 0x0000001b0a0a7219 */ /* 0x088fe400000006ff */
[-CC-:B------:R-:W-:Y:S02]  /*5d70*/  SHF.R.U64 R22, R23, R27.reuse, R6.reuse ;  /* 0x0000001b17167219 */ /* 0x180fe40000001206 */
[----:B------:R-:W-:Y:S02]  /*5d80*/  LOP3.LUT R34, RZ, R10, RZ, 0x33, !PT ;  /* 0x0000000aff227212 */ /* 0x000fe400078e33ff */
[----:B------:R-:W-:Y:S01]  /*5d90*/  SHF.R.U32.HI R11, RZ, R27, R6 ;  /* 0x0000001bff0b7219 */ /* 0x000fe20000011606 */
[----:B------:R-:W3:Y:S01]  /*5da0*/  LDC R31, c[0x0][0x610] ;  /* 0x00018400ff1f7b82 */ /* 0x000ee20000000800 */
[----:B------:R-:W-:Y:S01]  /*5db0*/  IMAD.MOV.U32 R10, RZ, RZ, R22 ;  /* 0x000000ffff0a7224 */ /* 0x000fe200078e0016 */
[----:B------:R-:W-:Y:S06]  /*5dc0*/  @!P0 BRA `(.L_x_170) ;  /* 0x0000000000288947 */ /* 0x000fec0003800000 */
        /* <DEDUP_REMOVED lines=10> */
.L_x_170:
[----:B------:R-:W-:Y:S02]  /*5e70*/  ISETP.NE.AND P0, PT, R2, 0x1, PT ;  /* 0x000000010200780c */ /* 0x000fe40003f05270 */
[----:B-1----:R-:W-:Y:S01]  /*5e80*/  SHF.R.U64 R6, R10, R26, R11 ;  /* 0x0000001a0a067219 */ /* 0x002fe2000000120b */
[----:B0-----:R-:W-:Y:S01]  /*5e90*/  VIADD R11, R25, 0xffffffff ;  /* 0xffffffff190b7836 */ /* 0x001fe20000000000 */
[----:B------:R-:W-:Y:S02]  /*5ea0*/  SHF.L.U32 R32, R32, R27, RZ ;  /* 0x0000001b20207219 */ /* 0x000fe400000006ff */
[----:B------:R-:W-:Y:S01]  /*5eb0*/  LOP3.LUT R5, R23, R34, RZ, 0xc0, !PT ;  /* 0x0000002217057212 */ /* 0x000fe200078ec0ff */
[----:B------:R-:W-:-:S04]  /*5ec0*/  IMAD.MOV R9, RZ, RZ, -R6 ;  /* 0x000000ffff097224 */ /* 0x000fc800078e0a06 */
[----:B------:R-:W-:Y:S01]  /*5ed0*/  IMAD R6, R32, R6, R5 ;  /* 0x0000000620067224 */ /* 0x000fe200078e0205 */
[----:B------:R-:W-:Y:S01]  /*5ee0*/  LOP3.LUT R5, R20, R11, RZ, 0xc0, !PT ;  /* 0x0000000b14057212 */ /* 0x000fe200078ec0ff */
[----:B------:R-:W-:Y:S02]  /*5ef0*/  @P0 IMAD R3, R7, R24, R4 ;  /* 0x0000001807030224 */ /* 0x000fe400078e0204 */
[----:B--2---:R-:W-:Y:S02]  /*5f00*/  IMAD R4, R9, R30, R22 ;  /* 0x0000001e09047224 */ /* 0x004fe400078e0216 */
[----:B---3--:R-:W-:Y:S02]  /*5f10*/  IMAD R3, R6, R31, R3 ;  /* 0x0000001f06037224 */ /* 0x008fe400078e0203 */
[----:B------:R-:W-:Y:S02]  /*5f20*/  IMAD R4, R4, R25, R5 ;  /* 0x0000001904047224 */ /* 0x000fe400078e0205 */
[----:B------:R-:W-:-:S02]  /*5f30*/  IMAD.MOV.U32 R9, RZ, RZ, 0x1 ;  /* 0x00000001ff097424 */ /* 0x000fc400078e00ff */
[----:B------:R-:W-:Y:S01]  /*5f40*/  IMAD.MOV.U32 R6, RZ, RZ, R21 ;  /* 0x000000ffff067224 */ /* 0x000fe200078e0015 */
[----:B------:R-:W-:Y:S02]  /*5f50*/  SEL R19, R4, R3, !P0 ;  /* 0x0000000304137207 */ /* 0x000fe40004000000 */
[----:B------:R-:W-:-:S07]  /*5f60*/  SEL R13, R3, R4, !P0 ;  /* 0x00000004030d7207 */ /* 0x000fce0004000000 */
.L_x_168:
[----:B------:R-:W-:-:S08]  /*5f70*/  NOP ;  /* 0x0000000000007918 */ /* 0x000fd00000000000 */
[----:B------:R-:W0:-:S00]  /*5f80*/  USETMAXREG.DEALLOC.CTAPOOL 0x28 ;  /* 0x00000028000079c8 */ /* 0x000e0000080e0500 */
[----:B0-----:R-:W-:-:S13]  /*5f90*/  ISETP.NE.AND P0, PT, R0, RZ, PT ;  /* 0x000000ff0000720c */ /* 0x001fda0003f05270 */
[----:B------:R-:W-:Y:S05]  /*5fa0*/  @P0 EXIT ;  /* 0x000000000000094d */ /* 0x000fea0003800000 */
[----:B------:R-:W-:Y:S01]  /*5fb0*/  LOP3.LUT P0, RZ, R9, 0xff, RZ, 0xc0, !PT ;  /* 0x000000ff09ff7812 */ /* 0x000fe2000780c0ff */
[----:B------:R-:W-:Y:S02]  /*5fc0*/  IMAD.MOV.U32 R3, RZ, RZ, 0x1 ;  /* 0x00000001ff037424 */ /* 0x000fe400078e00ff */
[----:B------:R-:W-:-:S10]  /*5fd0*/  IMAD.MOV.U32 R0, RZ, RZ, RZ ;  /* 0x000000ffff007224 */ /* 0x000fd400078e00ff */
[----:B------:R-:W-:Y:S05]  /*5fe0*/  @!P0 BRA `(.L_x_171) ;  /* 0x0000000c00608947 */ /* 0x000fea0003800000 */
[----:B------:R-:W0:Y:S01]  /*5ff0*/  LDC R0, c[0x0][0x28c] ;  /* 0x0000a300ff007b82 */ /* 0x000e220000000800 */
[----:B------:R-:W-:Y:S01]  /*6000*/  UMOV UR11, 0x1 ;  /* 0x00000001000b7882 */ /* 0x000fe20000000000 */
[----:B------:R-:W-:Y:S01]  /*6010*/  ULDC UR5, c[0x0][0x658] ;  /* 0x0001960000057ab9 */ /* 0x000fe20000000800 */
[----:B------:R-:W-:Y:S01]  /*6020*/  UMOV UR10, 0xffffffff ;  /* 0xffffffff000a7882 */ /* 0x000fe20000000000 */
[----:B------:R-:W-:Y:S01]  /*6030*/  BSSY B0, `(.L_x_171) ;  /* 0x00000d3000007945 */ /* 0x000fe20003800000 */
[----:B------:R-:W-:Y:S01]  /*6040*/  USHF.L.U32 UR10, UR10, UR5, URZ ;  /* 0x000000050a0a7299 */ /* 0x000fe2000800063f */
[----:B------:R-:W-:Y:S01]  /*6050*/  IMAD.MOV.U32 R12, RZ, RZ, 0x1 ;  /* 0x00000001ff0c7424 */ /* 0x000fe200078e00ff */
[----:B------:R-:W-:Y:S01]  /*6060*/  LOP3.LUT R11, R18, 0x2, RZ, 0xfc, !PT ;  /* 0x00000002120b7812 */ /* 0x000fe200078efcff */
[----:B------:R-:W1:Y:S01]  /*6070*/  S2UR UR9, SR_CgaCtaId ;  /* 0x00000000000979c3 */ /* 0x000e620000008800 */
[----:B------:R-:W-:Y:S01]  /*6080*/  ULDC UR4, c[0x0][0x600] ;  /* 0x0001800000047ab9 */ /* 0x000fe20000000800 */
[----:B------:R-:W-:Y:S01]  /*6090*/  UMOV UR15, 0x55 ;  /* 0x00000055000f7882 */ /* 0x000fe20000000000 */
[----:B------:R-:W-:-:S02]  /*60a0*/  UIADD3 UR4, UR4, -0x1, URZ ;  /* 0xffffffff04047890 */ /* 0x000fc4000fffe03f */
[----:B------:R-:W-:Y:S01]  /*60b0*/  USHF.L.U32 UR5, UR11, UR5, URZ ;  /* 0x000000050b057299 */ /* 0x000fe2000800063f */
[----:B------:R-:W-:Y:S01]  /*60c0*/  ULDC.64 UR24, c[0x0][0x198] ;  /* 0x0000660000187ab9 */ /* 0x000fe20000000a00 */
[----:B0-----:R-:W-:-:S05]  /*60d0*/  VIADD R0, R0, 0x1f ;  /* 0x0000001f00007836 */ /* 0x001fca0000000000 */
[----:B------:R-:W-:Y:S01]  /*60e0*/  SHF.R.S32.HI R3, RZ, 0x1f, R0 ;  /* 0x0000001fff037819 */ /* 0x000fe20000011400 */
[----:B-1----:R-:W-:-:S03]  /*60f0*/  ULOP3.LUT UR8, UR9, 0x1, URZ, 0xc0, !UPT ;  /* 0x0000000109087892 */ /* 0x002fc6000f8ec03f */
[----:B------:R-:W-:Y:S01]  /*6100*/  LEA.HI R3, R3, R0, RZ, 0x5 ;  /* 0x0000000003037211 */ /* 0x000fe200078f28ff */
[----:B------:R-:W-:Y:S01]  /*6110*/  USHF.R.U32.HI UR26, URZ, 0x1, UR9 ;  /* 0x000000013f1a7899 */ /* 0x000fe20008011609 */
[----:B------:R-:W-:Y:S01]  /*6120*/  IMAD.MOV.U32 R0, RZ, RZ, RZ ;  /* 0x000000ffff007224 */ /* 0x000fe200078e00ff */
[----:B------:R-:W-:Y:S01]  /*6130*/  USHF.L.U32 UR6, UR9, 0x6, URZ ;  /* 0x0000000609067899 */ /* 0x000fe2000800063f */
[----:B------:R-:W-:Y:S01]  /*6140*/  SHF.R.S32.HI R9, RZ, 0x5, R3 ;  /* 0x00000005ff097819 */ /* 0x000fe20000011403 */
[----:B------:R-:W-:Y:S01]  /*6150*/  USHF.L.U32 UR7, UR9, 0xb, URZ ;  /* 0x0000000b09077899 */ /* 0x000fe2000800063f */
[----:B------:R-:W-:Y:S01]  /*6160*/  IMAD.MOV.U32 R3, RZ, RZ, 0x1 ;  /* 0x00000001ff037424 */ /* 0x000fe200078e00ff */
[----:B------:R-:W-:Y:S02]  /*6170*/  ULOP3.LUT UR9, UR9, 0xfffffffe, URZ, 0xc0, !UPT ;  /* 0xfffffffe09097892 */ /* 0x000fe4000f8ec03f */
[----:B------:R-:W-:Y:S01]  /*6180*/  UISETP.GT.U32.AND UP0, UPT, UR8, 0xffff, UPT ;  /* 0x0000ffff0800788c */ /* 0x000fe2000bf04070 */
[----:B------:R-:W-:Y:S01]  /*6190*/  VIADD R10, R9, 0x1 ;  /* 0x00000001090a7836 */ /* 0x000fe20000000000 */
[----:B------:R-:W-:-:S02]  /*61a0*/  USHF.L.U32 UR14, UR11, UR9, URZ ;  /* 0x000000090b0e7299 */ /* 0x000fc4000800063f */
[----:B------:R-:W-:Y:S02]  /*61b0*/  ULOP3.LUT UR9, UR9, 0x1, URZ, 0xfc, !UPT ;  /* 0x0000000109097892 */ /* 0x000fe4000f8efc3f */
[----:B------:R-:W-:Y:S02]  /*61c0*/  USEL UR8, UR8, 0xffff, !UP0 ;  /* 0x0000ffff08087887 */ /* 0x000fe4000c000000 */
[----:B------:R-:W-:Y:S02]  /*61d0*/  ULOP3.LUT UR13, UR7, 0x800, URZ, 0xc0, !UPT ;  /* 0x00000800070d7892 */ /* 0x000fe4000f8ec03f */
[----:B------:R-:W-:Y:S02]  /*61e0*/  USHF.L.U32 UR9, UR11, UR9, URZ ;  /* 0x000000090b097299 */ /* 0x000fe4000800063f */
[----:B------:R-:W-:Y:S02]  /*61f0*/  ULOP3.LUT UR8, UR8, 0xffff, URZ, 0xc0, !UPT ;  /* 0x0000ffff08087892 */ /* 0x000fe4000f8ec03f */
[----:B------:R-:W-:-:S02]  /*6200*/  ULEA UR27, UR26, 0x280, 0xa ;  /* 0x000002801a1b7891 */ /* 0x000fc4000f8e503f */
[----:B------:R-:W-:Y:S02]  /*6210*/  ULOP3.LUT UR6, UR6, 0x40, URZ, 0xc0, !UPT ;  /* 0x0000004006067892 */ /* 0x000fe4000f8ec03f */
[----:B------:R-:W-:Y:S02]  /*6220*/  ULOP3.LUT UR7, URZ, UR10, URZ, 0x33, !UPT ;  /* 0x0000000a3f077292 */ /* 0x000fe4000f8e333f */
[----:B------:R-:W-:Y:S02]  /*6230*/  ULOP3.LUT UR13, UR13, 0x1c280, URZ, 0xfc, !UPT ;  /* 0x0001c2800d0d7892 */ /* 0x000fe4000f8efc3f */
[----:B------:R-:W-:Y:S02]  /*6240*/  ULOP3.LUT UR14, UR14, UR9, URZ, 0xfc, !UPT ;  /* 0x000000090e0e7292 */ /* 0x000fe4000f8efc3f */
[----:B------:R-:W-:-:S12]  /*6250*/  USHF.L.U32 UR15, UR15, UR8, URZ ;  /* 0x000000080f0f7299 */ /* 0x000fd8000800063f */
.L_x_182:
[----:B------:R-:W-:-:S03]  /*6260*/  UMOV UR8, 0xffffffff ;  /* 0xffffffff00087882 */ /* 0x000fc60000000000 */
[----:B------:R-:W-:Y:S05]  /*6270*/  BRA.DIV UR8, `(.L_x_172) ;  /* 0x0000001e08047947 */ /* 0x000fea000b800000 */
[----:B------:R-:W-:-:S13]  /*6280*/  ELECT P6, URZ, PT ;  /* 0x00000000003f782f */ /* 0x000fda00038c0000 */
.L_x_217:
[----:B------:R-:W0:Y:S01]  /*6290*/  LDC R4, c[0x0][0x28c] ;  /* 0x0000a300ff047b82 */ /* 0x000e220000000800 */
[----:B------:R-:W-:Y:S01]  /*62a0*/  BSSY B1, `(.L_x_173) ;  /* 0x0000039000017945 */ /* 0x000fe20003800000 */
[----:B0-----:R-:W-:-:S13]  /*62b0*/  ISETP.LT.OR P6, PT, R4, 0x1, !P6 ;  /* 0x000000010400780c */ /* 0x001fda00077c1670 */
[----:B------:R-:W-:Y:S05]  /*62c0*/  @P6 BRA `(.L_x_174) ;  /* 0x0000000000d86947 */ /* 0x000fea0003800000 */
[----:B------:R-:W-:Y:S01]  /*62d0*/  LEA R13, R13, UR26, 0x2 ;  /* 0x0000001a0d0d7c11 */ /* 0x000fe2000f8e10ff */
[----:B------:R-:W-:Y:S01]  /*62e0*/  IMAD.MOV.U32 R21, RZ, RZ, RZ ;  /* 0x000000ffff157224 */ /* 0x000fe200078e00ff */
[----:B------:R-:W-:Y:S01]  /*62f0*/  LEA R19, R19, UR6, 0x7 ;  /* 0x0000000613137c11 */ /* 0x000fe2000f8e38ff */
[----:B------:R-:W-:Y:S02]  /*6300*/  IMAD.MOV.U32 R4, RZ, RZ, R10 ;  /* 0x000000ffff047224 */ /* 0x000fe400078e000a */
[----:B------:R-:W-:Y:S02]  /*6310*/  IMAD.MOV.U32 R5, RZ, RZ, R3 ;  /* 0x000000ffff057224 */ /* 0x000fe400078e0003 */
[----:B------:R-:W-:Y:S02]  /*6320*/  IMAD.MOV.U32 R7, RZ, RZ, R0 ;  /* 0x000000ffff077224 */ /* 0x000fe400078e0000 */
[----:B------:R-:W-:-:S07]  /*6330*/  IMAD.SHL.U32 R15, R13, 0x20, RZ ;  /* 0x000000200d0f7824 */ /* 0x000fce00078e00ff */
.L_x_177:
[----:B------:R-:W0:Y:S01]  /*6340*/  S2R R14, SR_CgaCtaId ;  /* 0x00000000000e7919 */ /* 0x000e220000008800 */
[----:B------:R-:W-:Y:S02]  /*6350*/  MOV R13, 0x400 ;  /* 0x00000400000d7802 */ /* 0x000fe40000000f00 */
[----:B------:R-:W-:Y:S02]  /*6360*/  ISETP.NE.AND P1, PT, R8, RZ, PT ;  /* 0x000000ff0800720c */ /* 0x000fe40003f25270 */
[----:B0-----:R-:W-:Y:S02]  /*6370*/  LEA R22, R14, R13, 0x18 ;  /* 0x0000000d0e167211 */ /* 0x001fe400078ec0ff */
[----:B------:R-:W-:-:S09]  /*6380*/  SHF.L.U32 R13, R5, 0x1f, RZ ;  /* 0x0000001f050d7819 */ /* 0x000fd200000006ff */
[----:B------:R-:W0:Y:S01]  /*6390*/  @!P1 LDC R14, c[0x0][0x500] ;  /* 0x00014000ff0e9b82 */ /* 0x000e220000000800 */
[----:B------:R-:W-:-:S04]  /*63a0*/  IMAD R20, R7, 0x8, R22 ;  /* 0x0000000807147824 */ /* 0x000fc800078e0216 */
[----:B------:R-:W1:Y:S02]  /*63b0*/  SYNCS.PHASECHK.TRANS64.TRYWAIT P0, [R20+URZ+0xe0], R13 ;  /* 0x0000e00d140075a7 */ /* 0x000e64000800017f */
[----:B-1----:R-:W-:Y:S05]  /*63c0*/  @!P0 BRA `(.L_x_175) ;  /* 0x0000001800d08947 */ /* 0x002fea0003800000 */
.L_x_218:
[----:B-1----:R-:W-:Y:S01]  /*63d0*/  PRMT R13, R11, 0x9910, RZ ;  /* 0x000099100b0d7816 */ /* 0x002fe200000000ff */
[----:B0-----:R0:W-:Y:S03]  /*63e0*/  @!P1 SYNCS.ARRIVE.TRANS64 RZ, [R20+URZ], R14 ;  /* 0x0000000e14ff99a7 */ /* 0x0011e6000800003f */
[----:B------:R-:W-:-:S13]  /*63f0*/  ISETP.NE.AND P0, PT, R13, 0x2, PT ;  /* 0x000000020d00780c */ /* 0x000fda0003f05270 */
[----:B0-----:R-:W-:Y:S05]  /*6400*/  @P0 BRA `(.L_x_176) ;  /* 0x0000000000040947 */ /* 0x001fea0003800000 */
[----:B------:R-:W-:Y:S01]  /*6410*/  BPT.TRAP 0x1 ;  /* 0x000000040000795c */ /* 0x000fe20000300000 */
.L_x_176:
[----:B------:R-:W-:Y:S01]  /*6420*/  R2UR UR11, R7 ;  /* 0x00000000070b72ca */ /* 0x000fe200000e0000 */
[----:B------:R-:W-:Y:S01]  /*6430*/  VIADD R4, R4, 0xffffffff ;  /* 0xffffffff04047836 */ /* 0x000fe20000000000 */
[----:B------:R-:W-:Y:S01]  /*6440*/  R2UR UR21, R22 ;  /* 0x00000000161572ca */ /* 0x000fe200000e0000 */
[----:B------:R-:W-:Y:S01]  /*6450*/  UIADD3 UR16, UP0, UR24, 0xf0, URZ ;  /* 0x000000f018107890 */ /* 0x000fe2000ff1e03f */
[----:B------:R-:W-:Y:S01]  /*6460*/  R2UR UR22, R15 ;  /* 0x000000000f1672ca */ /* 0x000fe200000e0000 */
[----:B------:R-:W-:Y:S01]  /*6470*/  UIADD3 UR30, UP1, UR24, 0x1f0, URZ ;  /* 0x000001f0181e7890 */ /* 0x000fe2000ff3e03f */
[----:B------:R-:W-:Y:S01]  /*6480*/  R2UR UR9, R20 ;  /* 0x00000000140972ca */ /* 0x000fe200000e0000 */
[----:B------:R-:W-:Y:S01]  /*6490*/  UIADD3.X UR17, URZ, UR25, URZ, UP0, !UPT ;  /* 0x000000193f117290 */ /* 0x000fe200087fe43f */
[----:B------:R-:W-:Y:S01]  /*64a0*/  R2UR UR10, R21 ;  /* 0x00000000150a72ca */ /* 0x000fe200000e0000 */
[----:B------:R-:W-:Y:S01]  /*64b0*/  UPRMT UR20, URZ, 0x5410, UR15 ;  /* 0x000054103f147896 */ /* 0x000fe2000800000f */
[----:B------:R-:W-:Y:S01]  /*64c0*/  R2UR UR12, R6 ;  /* 0x00000000060c72ca */ /* 0x000fe200000e0000 */
[----:B------:R-:W-:Y:S01]  /*64d0*/  VIADD R7, R7, 0x1 ;  /* 0x0000000107077836 */ /* 0x000fe20000000000 */
[----:B------:R-:W-:Y:S01]  /*64e0*/  R2UR UR23, R19 ;  /* 0x00000000131772ca */ /* 0x000fe200000e0000 */
[----:B------:R-:W-:Y:S01]  /*64f0*/  ULEA UR8, UR11, UR27, 0xc ;  /* 0x0000001b0b087291 */ /* 0x000fe2000f8e603f */
[----:B------:R-:W-:Y:S01]  /*6500*/  ISETP.GT.AND P1, PT, R4, 0x1, PT ;  /* 0x000000010400780c */ /* 0x000fe20003f24270 */
[----:B------:R-:W-:Y:S01]  /*6510*/  ULEA UR11, UR11, UR13, 0xc ;  /* 0x0000000d0b0b7291 */ /* 0x000fe2000f8e603f */
[----:B------:R-:W-:Y:S01]  /*6520*/  ISETP.NE.AND P0, PT, R7, 0x1c, PT ;  /* 0x0000001c0700780c */ /* 0x000fe20003f05270 */
[----:B------:R-:W-:Y:S01]  /*6530*/  UIADD3 UR8, UR21, UR8, URZ ;  /* 0x0000000815087290 */ /* 0x000fe2000fffe03f */
[----:B------:R-:W-:Y:S01]  /*6540*/  VIADD R21, R21, 0x20 ;  /* 0x0000002015157836 */ /* 0x000fe20000000000 */
[----:B------:R-:W-:Y:S01]  /*6550*/  UIADD3 UR21, UR21, UR11, URZ ;  /* 0x0000000b15157290 */ /* 0x000fe2000fffe03f */
[----:B------:R-:W-:Y:S01]  /*6560*/  SEL R14, RZ, 0x1, P0 ;  /* 0x00000001ff0e7807 */ /* 0x000fe20000000000 */
[----:B------:R-:W-:Y:S01]  /*6570*/  UPRMT UR28, URZ, 0x5410, UR14 ;  /* 0x000054103f1c7896 */ /* 0x000fe2000800000e */
[----:B------:R-:W-:Y:S01]  /*6580*/  SEL R7, R7, RZ, P0 ;  /* 0x000000ff07077207 */ /* 0x000fe20000000000 */
[----:B------:R-:W-:Y:S01]  /*6590*/  UIADD3.X UR31, URZ, UR25, URZ, UP1, !UPT ;  /* 0x000000193f1f7290 */ /* 0x000fe20008ffe43f */
[----:B------:R-:W-:Y:S01]  /*65a0*/  LOP3.LUT R5, R5, R14, RZ, 0x3c, !PT ;  /* 0x0000000e05057212 */ /* 0x000fe200078e3cff */
[----:B------:R-:W-:Y:S01]  /*65b0*/  UMOV UR18, 0x0 ;  /* 0x0000000000127882 */ /* 0x000fe20000000000 */
[----:B------:R-:W-:Y:S01]  /*65c0*/  UMOV UR19, 0x10000000 ;  /* 0x1000000000137882 */ /* 0x000fe20000000000 */
[----:B------:R-:W-:-:S02]  /*65d0*/  UMOV UR11, UR22 ;  /* 0x00000016000b7c82 */ /* 0x000fc40008000000 */
[----:B------:R0:W-:Y:S02]  /*65e0*/  UTMALDG.3D.MULTICAST [UR8], [UR16], UR20, desc[UR18] ;  /* 0x00001208100073b4 */ /* 0x0001e40008011814 */
[----:B0-----:R-:W-:Y:S01]  /*65f0*/  UMOV UR8, UR21 ;  /* 0x0000001500087c82 */ /* 0x001fe20008000000 */
[----:B------:R-:W-:Y:S02]  /*6600*/  UMOV UR11, UR23 ;  /* 0x00000017000b7c82 */ /* 0x000fe40008000000 */
[----:B------:R0:W-:Y:S02]  /*6610*/  UTMALDG.3D.MULTICAST [UR8], [UR30], UR28, desc[UR18] ;  /* 0x000012081e0073b4 */ /* 0x0001e4000801181c */
[----:B0-----:R-:W-:Y:S05]  /*6620*/  @P1 BRA `(.L_x_177) ;  /* 0xfffffffc00441947 */ /* 0x001fea000383ffff */
.L_x_174:
[----:B------:R-:W-:Y:S05]  /*6630*/  BSYNC B1 ;  /* 0x0000000000017941 */ /* 0x000fea0003800000 */
.L_x_173:
[----:B------:R-:W-:Y:S01]  /*6640*/  LOP3.LUT P2, RZ, R12, 0xff, RZ, 0xc0, !PT ;  /* 0x000000ff0cff7812 */ /* 0x000fe2000784c0ff */
[C---:B------:R-:W-:Y:S01]  /*6650*/  IMAD.IADD R7, R9.reuse, 0x1, R0 ;  /* 0x0000000109077824 */ /* 0x040fe200078e0200 */
[----:B------:R-:W-:Y:S01]  /*6660*/  ULDC.64 UR8, c[0x0][0x650] ;  /* 0x0001940000087ab9 */ /* 0x000fe20000000a00 */
[----:B------:R-:W-:Y:S01]  /*6670*/  ISETP.GE.U32.AND P1, PT, R9, 0x1c, PT ;  /* 0x0000001c0900780c */ /* 0x000fe20003f26070 */
[----:B------:R-:W-:Y:S01]  /*6680*/  BSSY B1, `(.L_x_178) ;  /* 0x000006b000017945 */ /* 0x000fe20003800000 */
[----:B------:R-:W-:Y:S01]  /*6690*/  IMAD.MOV.U32 R13, RZ, RZ, -0x1 ;  /* 0xffffffffff0d7424 */ /* 0x000fe200078e00ff */
[----:B------:R-:W-:Y:S01]  /*66a0*/  ISETP.GT.U32.AND P0, PT, R7, 0x1b, PT ;  /* 0x0000001b0700780c */ /* 0x000fe20003f04070 */
[----:B------:R-:W-:Y:S01]  /*66b0*/  IMAD.MOV.U32 R19, RZ, RZ, -0x1 ;  /* 0xffffffffff137424 */ /* 0x000fe200078e00ff */
[----:B------:R-:W-:Y:S01]  /*66c0*/  SHF.R.U32.HI R4, RZ, 0x2, R7 ;  /* 0x00000002ff047819 */ /* 0x000fe20000011607 */
[----:B------:R-:W-:Y:S01]  /*66d0*/  IMAD.MOV.U32 R6, RZ, RZ, -0x1 ;  /* 0xffffffffff067424 */ /* 0x000fe200078e00ff */
[----:B------:R-:W-:-:S02]  /*66e0*/  ISETP.LT.U32.AND P0, PT, R9, 0x1c, P0 ;  /* 0x0000001c0900780c */ /* 0x000fc40000701070 */
[----:B------:R-:W-:Y:S01]  /*66f0*/  PRMT R12, RZ, 0x7610, R12 ;  /* 0x00007610ff0c7816 */ /* 0x000fe2000000000c */
[----:B------:R-:W0:Y:S01]  /*6700*/  @P2 S2R R5, SR_CgaCtaId ;  /* 0x0000000000052919 */ /* 0x000e220000008800 */
[----:B------:R-:W-:-:S04]  /*6710*/  @P2 MOV R0, 0x400 ;  /* 0x0000040000002802 */ /* 0x000fc80000000f00 */
[----:B0-----:R-:W-:Y:S01]  /*6720*/  @P2 LEA R0, R5, R0, 0x18 ;  /* 0x0000000005002211 */ /* 0x001fe200078ec0ff */
[----:B------:R-:W-:-:S03]  /*6730*/  IMAD.WIDE.U32 R4, R4, 0x24924925, RZ ;  /* 0x2492492504047825 */ /* 0x000fc600078e00ff */
[----:B------:R0:W-:Y:S01]  /*6740*/  @P2 SYNCS.ARRIVE.TRANS64.A1T0 RZ, [R0+URZ+0x1d8], RZ ;  /* 0x0001d8ff00ff29a7 */ /* 0x0001e2000810003f */
[----:B------:R-:W-:Y:S02]  /*6750*/  IADD3 R16, P2, R16, UR36, RZ ;  /* 0x0000002410107c10 */ /* 0x000fe4000ff5e0ff */
[----:B------:R-:W-:Y:S02]  /*6760*/  PRMT R4, RZ, 0x7610, R4 ;  /* 0x00007610ff047816 */ /* 0x000fe40000000004 */
[----:B------:R-:W-:Y:S02]  /*6770*/  IADD3.X R17, R17, UR42, RZ, P2, !PT ;  /* 0x0000002a11117c10 */ /* 0x000fe400097fe4ff */
[----:B0-----:R-:W-:Y:S02]  /*6780*/  SEL R0, RZ, 0x1, !P0 ;  /* 0x00000001ff007807 */ /* 0x001fe40004000000 */
[----:B------:R-:W-:Y:S02]  /*6790*/  ISETP.GE.U32.AND P0, PT, R16, UR8, PT ;  /* 0x0000000810007c0c */ /* 0x000fe4000bf06070 */
[----:B------:R-:W-:Y:S01]  /*67a0*/  LOP3.LUT R3, R3, R0, RZ, 0x3c, !PT ;  /* 0x0000000003037212 */ /* 0x000fe200078e3cff */
[----:B------:R-:W-:Y:S01]  /*67b0*/  IMAD R0, R5, -0x1c, R7 ;  /* 0xffffffe405007824 */ /* 0x000fe200078e0207 */
[----:B------:R-:W-:-:S02]  /*67c0*/  ISETP.GE.U32.AND.EX P0, PT, R17, UR9, PT, P0 ;  /* 0x0000000911007c0c */ /* 0x000fc4000bf06100 */
[----:B------:R-:W-:-:S11]  /*67d0*/  @P1 LOP3.LUT R3, R3, 0x1, R5, 0x78, !PT ;  /* 0x0000000103031812 */ /* 0x000fd600078e7805 */
[----:B------:R-:W-:Y:S05]  /*67e0*/  @P0 BRA `(.L_x_179) ;  /* 0x0000000400500947 */ /* 0x000fea0003800000 */
[----:B------:R-:W0:Y:S01]  /*67f0*/  S2R R15, SR_CTAID.X ;  /* 0x00000000000f7919 */ /* 0x000e220000002500 */
[----:B------:R-:W-:Y:S01]  /*6800*/  ULDC.64 UR8, c[0x0][0x628] ;  /* 0x00018a0000087ab9 */ /* 0x000fe20000000a00 */
[----:B------:R-:W1:Y:S01]  /*6810*/  LDC R20, c[0x0][0x144] ;  /* 0x00005100ff147b82 */ /* 0x000e620000000800 */
[----:B------:R-:W-:Y:S01]  /*6820*/  ISETP.NE.U32.AND P0, PT, RZ, UR8, PT ;  /* 0x00000008ff007c0c */ /* 0x000fe2000bf05070 */
[----:B------:R-:W2:Y:S01]  /*6830*/  S2R R13, SR_CTAID.Y ;  /* 0x00000000000d7919 */ /* 0x000ea20000002600 */
[----:B------:R-:W-:Y:S01]  /*6840*/  ULDC UR10, c[0x0][0x150] ;  /* 0x00005400000a7ab9 */ /* 0x000fe20000000800 */
[----:B------:R-:W-:Y:S01]  /*6850*/  ULDC UR11, c[0x0][0x630] ;  /* 0x00018c00000b7ab9 */ /* 0x000fe20000000800 */
[----:B------:R-:W-:Y:S01]  /*6860*/  ISETP.NE.AND.EX P0, PT, RZ, UR9, PT, P0 ;  /* 0x00000009ff007c0c */ /* 0x000fe2000bf05300 */
[----:B------:R-:W-:Y:S01]  /*6870*/  IMAD.MOV.U32 R4, RZ, RZ, R16 ;  /* 0x000000ffff047224 */ /* 0x000fe200078e0010 */
[----:B0-----:R-:W-:-:S05]  /*6880*/  I2FP.F32.U32 R5, R15 ;  /* 0x0000000f00057245 */ /* 0x001fca0000201000 */
[----:B------:R-:W-:Y:S01]  /*6890*/  FMUL R21, R5, UR10 ;  /* 0x0000000a05157c20 */ /* 0x000fe20008400000 */
[----:B------:R-:W-:-:S05]  /*68a0*/  IMAD.MOV.U32 R5, RZ, RZ, R17 ;  /* 0x000000ffff057224 */ /* 0x000fca00078e0011 */
[----:B--2---:R-:W-:Y:S05]  /*68b0*/  @!P0 BRA `(.L_x_180) ;  /* 0x0000000000288947 */ /* 0x004fea0003800000 */
[----:B------:R-:W-:Y:S02]  /*68c0*/  ULDC UR10, c[0x0][0x634] ;  /* 0x00018d00000a7ab9 */ /* 0x000fe40000000800 */
[----:B------:R-:W-:-:S05]  /*68d0*/  IADD3 R5, P0, R16, UR10, RZ ;  /* 0x0000000a10057c10 */ /* 0x000fca000ff1e0ff */
[----:B------:R-:W-:-:S04]  /*68e0*/  IMAD.X R19, RZ, RZ, R17, P0 ;  /* 0x000000ffff137224 */ /* 0x000fc800000e0611 */
[----:B------:R-:W-:-:S04]  /*68f0*/  IMAD.WIDE.U32 R6, R19, UR8, RZ ;  /* 0x0000000813067c25 */ /* 0x000fc8000f8e00ff */
[----:B------:R-:W-:-:S04]  /*6900*/  IMAD.WIDE.U32 R6, P0, R5, UR9, R6 ;  /* 0x0000000905067c25 */ /* 0x000fc8000f800006 */
[----:B------:R-:W-:-:S04]  /*6910*/  IMAD.WIDE.U32 R4, R5, UR8, RZ ;  /* 0x0000000805047c25 */ /* 0x000fc8000f8e00ff */
[----:B------:R-:W-:Y:S01]  /*6920*/  IMAD.MOV.U32 R4, RZ, RZ, R7 ;  /* 0x000000ffff047224 */ /* 0x000fe200078e0007 */
[----:B------:R-:W-:Y:S01]  /*6930*/  IADD3 RZ, P1, R5, R6, RZ ;  /* 0x0000000605ff7210 */ /* 0x000fe20007f3e0ff */
[----:B------:R-:W-:-:S04]  /*6940*/  IMAD.X R5, RZ, RZ, RZ, P0 ;  /* 0x000000ffff057224 */ /* 0x000fc800000e06ff */
[----:B------:R-:W-:-:S08]  /*6950*/  IMAD.WIDE.U32.X R4, R19, UR9, R4, P1 ;  /* 0x0000000913047c25 */ /* 0x000fd000088e0404 */
.L_x_180:
[--C-:B------:R-:W-:Y:S01]  /*6960*/  SHF.R.U64 R14, R4, UR11, R5.reuse ;  /* 0x0000000b040e7c19 */ /* 0x100fe20008001205 */
[----:B------:R-:W0:Y:S01]  /*6970*/  F2I.U32.TRUNC.NTZ R21, R21 ;  /* 0x0000001500157305 */ /* 0x000e22000020f000 */
[----:B------:R-:W-:Y:S01]  /*6980*/  SHF.R.U32.HI R4, RZ, UR11, R5 ;  /* 0x0000000bff047c19 */ /* 0x000fe20008011605 */
[----:B------:R-:W-:Y:S01]  /*6990*/  ULDC.64 UR8, c[0x0][0x620] ;  /* 0x0001880000087ab9 */ /* 0x000fe20000000a00 */
[----:B------:R-:W-:Y:S01]  /*69a0*/  IADD3 R7, P0, RZ, -R14, RZ ;  /* 0x8000000eff077210 */ /* 0x000fe20007f1e0ff */
[----:B------:R-:W-:Y:S01]  /*69b0*/  ULDC.64 UR10, c[0x0][0x640] ;  /* 0x00019000000a7ab9 */ /* 0x000fe20000000a00 */
[----:B------:R-:W2:Y:S03]  /*69c0*/  LDC R22, c[0x0][0x148] ;  /* 0x00005200ff167b82 */ /* 0x000ea60000000800 */
[----:B------:R-:W-:Y:S01]  /*69d0*/  IMAD.X R4, RZ, RZ, ~R4, P0 ;  /* 0x000000ffff047224 */ /* 0x000fe200000e0e04 */
[----:B------:R-:W-:-:S03]  /*69e0*/  ISETP.NE.U32.AND P0, PT, RZ, UR10, PT ;  /* 0x0000000aff007c0c */ /* 0x000fc6000bf05070 */
[----:B------:R-:W-:Y:S01]  /*69f0*/  IMAD R6, R4, UR8, RZ ;  /* 0x0000000804067c24 */ /* 0x000fe2000f8e02ff */
[----:B------:R-:W-:Y:S01]  /*6a00*/  ISETP.NE.AND.EX P0, PT, RZ, UR11, PT, P0 ;  /* 0x0000000bff007c0c */ /* 0x000fe2000bf05300 */
[----:B------:R-:W-:Y:S01]  /*6a10*/  IMAD.WIDE.U32 R4, R7, UR8, R16 ;  /* 0x0000000807047c25 */ /* 0x000fe2000f8e0010 */
[----:B------:R-:W-:-:S03]  /*6a20*/  ULDC UR8, c[0x0][0x618] ;  /* 0x0001860000087ab9 */ /* 0x000fc60000000800 */
[----:B------:R-:W-:Y:S01]  /*6a30*/  IMAD R7, R7, UR9, R6 ;  /* 0x0000000907077c24 */ /* 0x000fe2000f8e0206 */
[----:B------:R-:W-:Y:S01]  /*6a40*/  ULDC UR9, c[0x0][0x154] ;  /* 0x0000550000097ab9 */ /* 0x000fe20000000800 */
[----:B0-----:R-:W-:Y:S02]  /*6a50*/  IMAD.MOV R6, RZ, RZ, -R21 ;  /* 0x000000ffff067224 */ /* 0x001fe400078e0a15 */
[----:B------:R-:W-:Y:S02]  /*6a60*/  IMAD.IADD R5, R5, 0x1, R7 ;  /* 0x0000000105057824 */ /* 0x000fe400078e0207 */
[----:B-1----:R-:W-:Y:S01]  /*6a70*/  IMAD R15, R20, R6, R15 ;  /* 0x00000006140f7224 */ /* 0x002fe200078e020f */
[----:B------:R-:W-:Y:S02]  /*6a80*/  I2FP.F32.U32 R6, R13 ;  /* 0x0000000d00067245 */ /* 0x000fe40000201000 */
[--C-:B------:R-:W-:Y:S02]  /*6a90*/  SHF.R.U64 R19, R4, UR8, R5.reuse ;  /* 0x0000000804137c19 */ /* 0x100fe40008001205 */
[----:B------:R-:W-:Y:S01]  /*6aa0*/  SHF.R.U32.HI R4, RZ, UR8, R5 ;  /* 0x00000008ff047c19 */ /* 0x000fe20008011605 */
[----:B------:R-:W-:Y:S01]  /*6ab0*/  FMUL R6, R6, UR9 ;  /* 0x0000000906067c20 */ /* 0x000fe20008400000 */
[----:B------:R-:W-:-:S02]  /*6ac0*/  ULDC UR8, c[0x0][0x608] ;  /* 0x0001820000087ab9 */ /* 0x000fc40000000800 */
[--C-:B------:R-:W-:Y:S01]  /*6ad0*/  SHF.R.U64 R21, R19, UR8, R4.reuse ;  /* 0x0000000813157c19 */ /* 0x100fe20008001204 */
[----:B------:R0:W1:Y:S01]  /*6ae0*/  F2I.U32.TRUNC.NTZ R24, R6 ;  /* 0x0000000600187305 */ /* 0x000062000020f000 */
[----:B------:R-:W-:Y:S01]  /*6af0*/  SHF.R.U32.HI R4, RZ, UR8, R4 ;  /* 0x00000008ff047c19 */ /* 0x000fe20008011604 */
[----:B------:R-:W-:-:S03]  /*6b00*/  ULDC UR8, c[0x0][0x658] ;  /* 0x0001960000087ab9 */ /* 0x000fc60000000800 */
[--C-:B------:R-:W-:Y:S02]  /*6b10*/  SHF.R.U64 R20, R21, UR8, R4.reuse ;  /* 0x0000000815147c19 */ /* 0x100fe40008001204 */
[----:B------:R-:W-:-:S03]  /*6b20*/  SHF.R.U32.HI R23, RZ, UR8, R4 ;  /* 0x00000008ff177c19 */ /* 0x000fc60008011604 */
[----:B------:R-:W-:Y:S02]  /*6b30*/  IMAD.MOV.U32 R4, RZ, RZ, R20 ;  /* 0x000000ffff047224 */ /* 0x000fe400078e0014 */
[----:B------:R-:W-:Y:S01]  /*6b40*/  IMAD.MOV.U32 R5, RZ, RZ, R23 ;  /* 0x000000ffff057224 */ /* 0x000fe200078e0017 */
[----:B0-----:R-:W-:Y:S06]  /*6b50*/  @!P0 BRA `(.L_x_181) ;  /* 0x0000000000288947 */ /* 0x001fec0003800000 */
        /* <DEDUP_REMOVED lines=10> */
.L_x_181:
[----:B------:R-:W-:Y:S01]  /*6c00*/  ISETP.NE.AND P0, PT, R2, 0x1, PT ;  /* 0x000000010200780c */ /* 0x000fe20003f05270 */
[----:B------:R-:W-:Y:S01]  /*6c10*/  ULDC UR8, c[0x0][0x648] ;  /* 0x0001920000087ab9 */ /* 0x000fe20000000800 */
[----:B------:R-:W-:Y:S01]  /*6c20*/  LOP3.LUT R21, R21, UR7, RZ, 0xc0, !PT ;  /* 0x0000000715157c12 */ /* 0x000fe2000f8ec0ff */
[----:B-1----:R-:W-:Y:S01]  /*6c30*/  IMAD.MOV R24, RZ, RZ, -R24 ;  /* 0x000000ffff187224 */ /* 0x002fe200078e0a18 */
[----:B------:R-:W-:Y:S01]  /*6c40*/  SHF.R.U64 R4, R4, UR8, R5 ;  /* 0x0000000804047c19 */ /* 0x000fe20008001205 */
[----:B------:R-:W-:Y:S01]  /*6c50*/  ULDC UR8, c[0x0][0x638] ;  /* 0x00018e0000087ab9 */ /* 0x000fe20000000800 */
[----:B------:R-:W-:Y:S01]  /*6c60*/  LOP3.LUT R19, R19, UR4, RZ, 0xc0, !PT ;  /* 0x0000000413137c12 */ /* 0x000fe2000f8ec0ff */
[----:B------:R-:W-:Y:S01]  /*6c70*/  ULDC UR9, c[0x0][0x610] ;  /* 0x0001840000097ab9 */ /* 0x000fe20000000800 */
[----:B------:R-:W-:Y:S02]  /*6c80*/  IMAD.MOV.U32 R6, RZ, RZ, R14 ;  /* 0x000000ffff067224 */ /* 0x000fe400078e000e */
[----:B------:R-:W-:-:S02]  /*6c90*/  IMAD.MOV R5, RZ, RZ, -R4 ;  /* 0x000000ffff057224 */ /* 0x000fc400078e0a04 */
[----:B------:R-:W-:Y:S02]  /*6ca0*/  IMAD R4, R4, UR5, R21 ;  /* 0x0000000504047c24 */ /* 0x000fe4000f8e0215 */
[----:B--2---:R-:W-:Y:S02]  /*6cb0*/  @P0 IMAD R15, R22, R24, R13 ;  /* 0x00000018160f0224 */ /* 0x004fe400078e020d */
[----:B------:R-:W-:Y:S01]  /*6cc0*/  IMAD R20, R5, UR8, R20 ;  /* 0x0000000805147c24 */ /* 0x000fe2000f8e0214 */
[----:B------:R-:W-:Y:S01]  /*6cd0*/  ULDC UR8, c[0x0][0x600] ;  /* 0x0001800000087ab9 */ /* 0x000fe20000000800 */
[----:B------:R-:W-:Y:S02]  /*6ce0*/  IMAD R15, R4, UR9, R15 ;  /* 0x00000009040f7c24 */ /* 0x000fe4000f8e020f */
[----:B------:R-:W-:Y:S02]  /*6cf0*/  IMAD R20, R20, UR8, R19 ;  /* 0x0000000814147c24 */ /* 0x000fe4000f8e0213 */
[----:B------:R-:W-:-:S03]  /*6d00*/  IMAD.MOV.U32 R4, RZ, RZ, 0x1 ;  /* 0x00000001ff047424 */ /* 0x000fc600078e00ff */
[----:B------:R-:W-:Y:S02]  /*6d10*/  SEL R19, R20, R15, !P0 ;  /* 0x0000000f14137207 */ /* 0x000fe40004000000 */
[----:B------:R-:W-:-:S07]  /*6d20*/  SEL R13, R15, R20, !P0 ;  /* 0x000000140f0d7207 */ /* 0x000fce0004000000 */
.L_x_179:
[----:B------:R-:W-:Y:S05]  /*6d30*/  BSYNC B1 ;  /* 0x0000000000017941 */ /* 0x000fea0003800000 */
.L_x_178:
[----:B------:R-:W-:-:S13]  /*6d40*/  LOP3.LUT P0, RZ, R4, 0xff, RZ, 0xc0, !PT ;  /* 0x000000ff04ff7812 */ /* 0x000fda000780c0ff */
[----:B------:R-:W-:Y:S05]  /*6d50*/  @P0 BRA `(.L_x_182) ;  /* 0xfffffff400400947 */ /* 0x000fea000383ffff */
[----:B------:R-:W-:Y:S05]  /*6d60*/  BSYNC B0 ;  /* 0x0000000000007941 */ /* 0x000fea0003800000 */
.L_x_171:
[----:B------:R-:W-:-:S03]  /*6d70*/  UMOV UR8, 0xffffffff ;  /* 0xffffffff00087882 */ /* 0x000fc60000000000 */
[----:B------:R-:W-:Y:S05]  /*6d80*/  BRA.DIV UR8, `(.L_x_183) ;  /* 0x0000001208747947 */ /* 0x000fea000b800000 */
[----:B------:R-:W-:-:S13]  /*6d90*/  ELECT P6, URZ, PT ;  /* 0x00000000003f782f */ /* 0x000fda00038c0000 */
.L_x_221:
[----:B------:R-:W-:Y:S04]  /*6da0*/  BSSY B0, `(.L_x_184) ;  /* 0x0000103000007945 */ /* 0x000fe80003800000 */
[----:B------:R-:W-:Y:S05]  /*6db0*/  @!P6 BRA `(.L_x_185) ;  /* 0x000000100004e947 */ /* 0x000fea0003800000 */
[----:B------:R-:W-:-:S04]  /*6dc0*/  LOP3.LUT R18, R18, 0x2, RZ, 0xfc, !PT ;  /* 0x0000000212127812 */ /* 0x000fc800078efcff */
[----:B------:R-:W-:-:S13]  /*6dd0*/  ISETP.NE.AND P0, PT, R18, 0x3, PT ;  /* 0x000000031200780c */ /* 0x000fda0003f05270 */
[----:B------:R-:W-:Y:S05]  /*6de0*/  @!P0 BRA `(.L_x_186) ;  /* 0x0000000000048947 */ /* 0x000fea0003800000 */
[----:B------:R-:W-:Y:S01]  /*6df0*/  BPT.TRAP 0x1 ;  /* 0x000000040000795c */ /* 0x000fe20000300000 */
.L_x_186:
[----:B------:R-:W0:Y:S01]  /*6e00*/  S2R R5, SR_CgaCtaId ;  /* 0x0000000000057919 */ /* 0x000e220000008800 */
[----:B------:R-:W-:Y:S02]  /*6e10*/  MOV R2, 0x400 ;  /* 0x0000040000027802 */ /* 0x000fe40000000f00 */
[----:B------:R-:W-:Y:S02]  /*6e20*/  SHF.L.U32 R4, R3, 0x1f, RZ ;  /* 0x0000001f03047819 */ /* 0x000fe400000006ff */
[----:B0-----:R-:W-:-:S05]  /*6e30*/  LEA R5, R5, R2, 0x18 ;  /* 0x0000000205057211 */ /* 0x001fca00078ec0ff */
[----:B------:R-:W-:-:S04]  /*6e40*/  VIADD R5, R5, 0xe0 ;  /* 0x000000e005057836 */ /* 0x000fc80000000000 */
[C---:B------:R-:W-:Y:S02]  /*6e50*/  IMAD R7, R0.reuse, 0x8, R5 ;  /* 0x0000000800077824 */ /* 0x040fe400078e0205 */
[----:B------:R-:W-:Y:S02]  /*6e60*/  VIADD R0, R0, 0x1 ;  /* 0x0000000100007836 */ /* 0x000fe40000000000 */
[----:B------:R-:W0:Y:S03]  /*6e70*/  SYNCS.PHASECHK.TRANS64.TRYWAIT P0, [R7+URZ], R4 ;  /* 0x00000004070075a7 */ /* 0x000e26000800017f */
[----:B------:R-:W-:-:S04]  /*6e80*/  ISETP.NE.AND P1, PT, R0, 0x1c, PT ;  /* 0x0000001c0000780c */ /* 0x000fc80003f25270 */
[----:B------:R-:W-:Y:S02]  /*6e90*/  SEL R2, RZ, 0x1, P1 ;  /* 0x00000001ff027807 */ /* 0x000fe40000800000 */
[----:B------:R-:W-:Y:S02]  /*6ea0*/  SEL R0, R0, RZ, P1 ;  /* 0x000000ff00007207 */ /* 0x000fe40000800000 */
[----:B------:R-:W-:-:S03]  /*6eb0*/  LOP3.LUT R9, R3, R2, RZ, 0x3c, !PT ;  /* 0x0000000203097212 */ /* 0x000fc600078e3cff */
[----:B------:R-:W-:Y:S01]  /*6ec0*/  IMAD R6, R0, 0x8, R5 ;  /* 0x0000000800067824 */ /* 0x000fe200078e0205 */
[----:B------:R-:W-:Y:S01]  /*6ed0*/  SHF.L.U32 R3, R9, 0x1f, RZ ;  /* 0x0000001f09037819 */ /* 0x000fe200000006ff */
[----:B0-----:R-:W-:Y:S06]  /*6ee0*/  @!P0 BRA `(.L_x_187) ;  /* 0x00000010003c8947 */ /* 0x001fec0003800000 */
.L_x_222:
[----:B------:R-:W1:Y:S01]  /*6ef0*/  SYNCS.PHASECHK.TRANS64.TRYWAIT P0, [R6+URZ], R3 ;  /* 0x00000003060075a7 */ /* 0x000e62000800017f */
[----:B------:R-:W-:-:S05]  /*6f00*/  VIADD R0, R0, 0x1 ;  /* 0x0000000100007836 */ /* 0x000fca0000000000 */
[----:B------:R-:W-:-:S04]  /*6f10*/  ISETP.NE.AND P1, PT, R0, 0x1c, PT ;  /* 0x0000001c0000780c */ /* 0x000fc80003f25270 */
[----:B------:R-:W-:Y:S02]  /*6f20*/  SEL R2, RZ, 0x1, P1 ;  /* 0x00000001ff027807 */ /* 0x000fe40000800000 */
[----:B------:R-:W-:Y:S02]  /*6f30*/  SEL R0, R0, RZ, P1 ;  /* 0x000000ff00007207 */ /* 0x000fe40000800000 */
[----:B------:R-:W-:-:S03]  /*6f40*/  LOP3.LUT R9, R9, R2, RZ, 0x3c, !PT ;  /* 0x0000000209097212 */ /* 0x000fc600078e3cff */
[----:B0-----:R-:W-:Y:S01]  /*6f50*/  IMAD R7, R0, 0x8, R5 ;  /* 0x0000000800077824 */ /* 0x001fe200078e0205 */
[----:B------:R-:W-:Y:S01]  /*6f60*/  SHF.L.U32 R4, R9, 0x1f, RZ ;  /* 0x0000001f09047819 */ /* 0x000fe200000006ff */
[----:B-1----:R-:W-:Y:S06]  /*6f70*/  @!P0 BRA `(.L_x_188) ;  /* 0x00000010002c8947 */ /* 0x002fec0003800000 */
.L_x_223:
        /* <DEDUP_REMOVED lines=9> */
.L_x_224:
        /* <DEDUP_REMOVED lines=9> */
.L_x_225:
        /* <DEDUP_REMOVED lines=9> */
.L_x_226:
        /* <DEDUP_REMOVED lines=9> */
.L_x_227:
        /* <DEDUP_REMOVED lines=9> */
.L_x_228:
        /* <DEDUP_REMOVED lines=9> */
.L_x_229:
        /* <DEDUP_REMOVED lines=9> */
.L_x_230:
        /* <DEDUP_REMOVED lines=9> */
.L_x_231:
        /* <DEDUP_REMOVED lines=9> */
.L_x_232:
        /* <DEDUP_REMOVED lines=9> */
.L_x_233:
        /* <DEDUP_REMOVED lines=9> */
.L_x_234:
        /* <DEDUP_REMOVED lines=9> */
.L_x_235:
        /* <DEDUP_REMOVED lines=9> */
.L_x_236:
        /* <DEDUP_REMOVED lines=9> */
.L_x_237:
        /* <DEDUP_REMOVED lines=9> */
.L_x_238:
        /* <DEDUP_REMOVED lines=9> */
.L_x_239:
        /* <DEDUP_REMOVED lines=9> */
.L_x_240:
        /* <DEDUP_REMOVED lines=9> */
.L_x_241:
        /* <DEDUP_REMOVED lines=9> */
.L_x_242:
        /* <DEDUP_REMOVED lines=9> */
.L_x_243:
        /* <DEDUP_REMOVED lines=9> */
.L_x_244:
        /* <DEDUP_REMOVED lines=9> */
.L_x_245:
        /* <DEDUP_REMOVED lines=9> */
.L_x_246:
        /* <DEDUP_REMOVED lines=9> */
.L_x_247:
[----:B------:R-:W1:Y:S01]  /*7d00*/  SYNCS.PHASECHK.TRANS64.TRYWAIT P0, [R7+URZ], R4 ;  /* 0x00000004070075a7 */ /* 0x000e62000800017f */
[----:B------:R-:W-:-:S05]  /*7d10*/  VIADD R0, R0, 0x1 ;  /* 0x0000000100007836 */ /* 0x000fca0000000000 */
[----:B------:R-:W-:-:S04]  /*7d20*/  ISETP.NE.AND P1, PT, R0, 0x1c, PT ;  /* 0x0000001c0000780c */ /* 0x000fc80003f25270 */
[----:B------:R-:W-:Y:S02]  /*7d30*/  SEL R2, RZ, 0x1, P1 ;  /* 0x00000001ff027807 */ /* 0x000fe40000800000 */
[----:B------:R-:W-:Y:S02]  /*7d40*/  SEL R0, R0, RZ, P1 ;  /* 0x000000ff00007207 */ /* 0x000fe40000800000 */
[----:B------:R-:W-:Y:S01]  /*7d50*/  LOP3.LUT R2, R9, R2, RZ, 0x3c, !PT ;  /* 0x0000000209027212 */ /* 0x000fe200078e3cff */
[----:B-1----:R-:W-:Y:S06]  /*7d60*/  @!P0 BRA `(.L_x_213) ;  /* 0x0000000800a48947 */ /* 0x002fec0003800000 */
.L_x_248:
[----:B------:R-:W-:Y:S01]  /*7d70*/  IMAD R5, R0, 0x8, R5 ;  /* 0x0000000800057824 */ /* 0x000fe200078e0205 */
[----:B------:R-:W-:-:S07]  /*7d80*/  SHF.L.U32 R0, R2, 0x1f, RZ ;  /* 0x0000001f02007819 */ /* 0x000fce00000006ff */
.L_x_214:
[----:B--2---:R2:W3:Y:S02]  /*7d90*/  SYNCS.PHASECHK.TRANS64.TRYWAIT P0, [R5+URZ], R0 ;  /* 0x00000000050075a7 */ /* 0x0044e4000800017f */
[----:B---3--:R-:W-:Y:S05]  /*7da0*/  @!P0 NANOSLEEP.SYNCS 0x989680 ;  /* 0x009896800000895d */ /* 0x008fea0003900000 */
[----:B------:R-:W3:Y:S02]  /*7db0*/  @!P0 SYNCS.PHASECHK.TRANS64 P0, [R5+URZ], R0 ;  /* 0x00000000050085a7 */ /* 0x000ee4000800007f */
[----:B---3--:R-:W-:Y:S05]  /*7dc0*/  @!P0 BRA `(.L_x_214) ;  /* 0xfffffffc00f08947 */ /* 0x008fea000383ffff */
.L_x_185:
[----:B------:R-:W-:Y:S05]  /*7dd0*/  BSYNC B0 ;  /* 0x0000000000007941 */ /* 0x000fea0003800000 */
.L_x_184:
[----:B------:R-:W-:Y:S05]  /*7de0*/  EXIT ;  /* 0x000000000000794d */ /* 0x000fea0003800000 */
.L_x_22:
[----:B-1----:R1:W2:Y:S02]  /*7df0*/  SYNCS.PHASECHK.TRANS64.TRYWAIT P1, [R3+URZ], R0 ;  /* 0x00000000030075a7 */ /* 0x0022a4000802017f */
[----:B--2---:R-:W-:Y:S05]  /*7e00*/  @!P1 NANOSLEEP.SYNCS 0x989680 ;  /* 0x009896800000995d */ /* 0x004fea0003900000 */
[----:B------:R-:W2:Y:S02]  /*7e10*/  @!P1 SYNCS.PHASECHK.TRANS64 P1, [R3+URZ], R0 ;  /* 0x00000000030095a7 */ /* 0x000ea4000802007f */
[----:B--2---:R-:W-:Y:S05]  /*7e20*/  @!P1 BRA `(.L_x_22) ;  /* 0xfffffffc00f09947 */ /* 0x004fea000383ffff */
[----:B------:R-:W-:Y:S05]  /*7e30*/  BRA `(.L_x_21) ;  /* 0xffffff9c00187947 */ /* 0x000fea000383ffff */
.L_x_27:
[----:B-1----:R1:W2:Y:S02]  /*7e40*/  SYNCS.PHASECHK.TRANS64.TRYWAIT P1, [R5+URZ], R4 ;  /* 0x00000004050075a7 */ /* 0x0022a4000802017f */
[----:B--2---:R-:W-:Y:S05]  /*7e50*/  @!P1 NANOSLEEP.SYNCS 0x989680 ;  /* 0x009896800000995d */ /* 0x004fea0003900000 */
[----:B------:R-:W2:Y:S02]  /*7e60*/  @!P1 SYNCS.PHASECHK.TRANS64 P1, [R5+URZ], R4 ;  /* 0x00000004050095a7 */ /* 0x000ea4000802007f */
[----:B--2---:R-:W-:Y:S05]  /*7e70*/  @!P1 BRA `(.L_x_27) ;  /* 0xfffffffc00f09947 */ /* 0x004fea000383ffff */
[----:B------:R-:W-:Y:S05]  /*7e80*/  BRA `(.L_x_26) ;  /* 0xffffff9c00987947 */ /* 0x000fea000383ffff */
.L_x_172:
[----:B------:R-:W-:Y:S01]  /*7e90*/  BSSY B1, `(.L_x_215) ;  /* 0x0000006000017945 */ /* 0x000fe20003800000 */
[----:B------:R-:W-:-:S07]  /*7ea0*/  IMAD.MOV.U32 R15, RZ, RZ, -0x1 ;  /* 0xffffffffff0f7424 */ /* 0x000fce00078e00ff */
[----:B------:R-:W-:Y:S05]  /*7eb0*/  WARPSYNC.COLLECTIVE R15, `(.L_x_216) ;  /* 0x000000000f0c7348 */ /* 0x000fea0003c00000 */
[----:B------:R-:W-:Y:S02]  /*7ec0*/  ELECT P6, UR62, PT ;  /* 0x00000000003e782f */ /* 0x000fe400038c0000 */
[----:B------:R-:W-:Y:S01]  /*7ed0*/  MOV R14, UR62 ;  /* 0x0000003e000e7c02 */ /* 0x000fe20008000f00 */
[----:B------:R-:W-:Y:S10]  /*7ee0*/  ENDCOLLECTIVE ;  /* 0x000000000000791b */ /* 0x000ff40003800000 */
.L_x_216:
[----:B------:R-:W-:Y:S05]  /*7ef0*/  BSYNC B1 ;  /* 0x0000000000017941 */ /* 0x000fea0003800000 */
.L_x_215:
[----:B------:R-:W-:Y:S05]  /*7f00*/  BRA `(.L_x_217) ;  /* 0xffffffe000e07947 */ /* 0x000fea000383ffff */
.L_x_175:
[----:B-1----:R1:W2:Y:S02]  /*7f10*/  SYNCS.PHASECHK.TRANS64.TRYWAIT P0, [R20+URZ+0xe0], R13 ;  /* 0x0000e00d140075a7 */ /* 0x0022a4000800017f */
[----:B--2---:R-:W-:Y:S05]  /*7f20*/  @!P0 NANOSLEEP.SYNCS 0x989680 ;  /* 0x009896800000895d */ /* 0x004fea0003900000 */
[----:B------:R-:W2:Y:S02]  /*7f30*/  @!P0 SYNCS.PHASECHK.TRANS64 P0, [R20+URZ+0xe0], R13 ;  /* 0x0000e00d140085a7 */ /* 0x000ea4000800007f */
[----:B--2---:R-:W-:Y:S05]  /*7f40*/  @!P0 BRA `(.L_x_175) ;  /* 0xfffffffc00f08947 */ /* 0x004fea000383ffff */
[----:B------:R-:W-:Y:S05]  /*7f50*/  BRA `(.L_x_218) ;  /* 0xffffffe4001c7947 */ /* 0x000fea000383ffff */
.L_x_183:
[----:B------:R-:W-:Y:S01]  /*7f60*/  BSSY B0, `(.L_x_219) ;  /* 0x0000006000007945 */ /* 0x000fe20003800000 */
[----:B------:R-:W-:-:S07]  /*7f70*/  IMAD.MOV.U32 R15, RZ, RZ, -0x1 ;  /* 0xffffffffff0f7424 */ /* 0x000fce00078e00ff */
[----:B------:R-:W-:Y:S05]  /*7f80*/  WARPSYNC.COLLECTIVE R15, `(.L_x_220) ;  /* 0x000000000f0c7348 */ /* 0x000fea0003c00000 */
[----:B------:R-:W-:Y:S02]  /*7f90*/  ELECT P6, UR62, PT ;  /* 0x00000000003e782f */ /* 0x000fe400038c0000 */
[----:B------:R-:W-:Y:S01]  /*7fa0*/  MOV R14, UR62 ;  /* 0x0000003e000e7c02 */ /* 0x000fe20008000f00 */
[----:B------:R-:W-:Y:S10]  /*7fb0*/  ENDCOLLECTIVE ;  /* 0x000000000000791b */ /* 0x000ff40003800000 */
.L_x_220:
[----:B------:R-:W-:Y:S05]  /*7fc0*/  BSYNC B0 ;  /* 0x0000000000007941 */ /* 0x000fea0003800000 */
.L_x_219:
[----:B------:R-:W-:Y:S05]  /*7fd0*/  BRA `(.L_x_221) ;  /* 0xffffffec00707947 */ /* 0x000fea000383ffff */
.L_x_187:
[----:B0-----:R0:W1:Y:S02]  /*7fe0*/  SYNCS.PHASECHK.TRANS64.TRYWAIT P0, [R7+URZ], R4 ;  /* 0x00000004070075a7 */ /* 0x001064000800017f */
[----:B-1----:R-:W-:Y:S05]  /*7ff0*/  @!P0 NANOSLEEP.SYNCS 0x989680 ;  /* 0x009896800000895d */ /* 0x002fea0003900000 */
[----:B------:R-:W1:Y:S02]  /*8000*/  @!P0 SYNCS.PHASECHK.TRANS64 P0, [R7+URZ], R4 ;  /* 0x00000004070085a7 */ /* 0x000e64000800007f */
[----:B-1----:R-:W-:Y:S05]  /*8010*/  @!P0 BRA `(.L_x_187) ;  /* 0xfffffffc00f08947 */ /* 0x002fea000383ffff */
[----:B------:R-:W-:Y:S05]  /*8020*/  BRA `(.L_x_222) ;  /* 0xffffffec00b07947 */ /* 0x000fea000383ffff */
.L_x_188:
[----:B0-----:R0:W1:Y:S02]  /*8030*/  SYNCS.PHASECHK.TRANS64.TRYWAIT P0, [R6+URZ], R3 ;  /* 0x00000003060075a7 */ /* 0x001064000800017f */
[----:B-1----:R-:W-:Y:S05]  /*8040*/  @!P0 NANOSLEEP.SYNCS 0x989680 ;  /* 0x009896800000895d */ /* 0x002fea0003900000 */
[----:B------:R-:W1:Y:S02]  /*8050*/  @!P0 SYNCS.PHASECHK.TRANS64 P0, [R6+URZ], R3 ;  /* 0x00000003060085a7 */ /* 0x000e64000800007f */
[----:B-1----:R-:W-:Y:S05]  /*8060*/  @!P0 BRA `(.L_x_188) ;  /* 0xfffffffc00f08947 */ /* 0x002fea000383ffff */
[----:B------:R-:W-:Y:S05]  /*8070*/  BRA `(.L_x_223) ;  /* 0xffffffec00c07947 */ /* 0x000fea000383ffff */
.L_x_189:
[----:B0-----:R0:W1:Y:S02]  /*8080*/  SYNCS.PHASECHK.TRANS64.TRYWAIT P0, [R7+URZ], R4 ;  /* 0x00000004070075a7 */ /* 0x001064000800017f */
[----:B-1----:R-:W-:Y:S05]  /*8090*/  @!P0 NANOSLEEP.SYNCS 0x989680 ;  /* 0x009896800000895d */ /* 0x002fea0003900000 */
[----:B------:R-:W1:Y:S02]  /*80a0*/  @!P0 SYNCS.PHASECHK.TRANS64 P0, [R7+URZ], R4 ;  /* 0x00000004070085a7 */ /* 0x000e64000800007f */
[----:B-1----:R-:W-:Y:S05]  /*80b0*/  @!P0 BRA `(.L_x_189) ;  /* 0xfffffffc00f08947 */ /* 0x002fea000383ffff */
[----:B------:R-:W-:Y:S05]  /*80c0*/  BRA `(.L_x_224) ;  /* 0xffffffec00d07947 */ /* 0x000fea000383ffff */
.L_x_190:
[----:B0-----:R0:W1:Y:S02]  /*80d0*/  SYNCS.PHASECHK.TRANS64.TRYWAIT P0, [R6+URZ], R3 ;  /* 0x00000003060075a7 */ /* 0x001064000800017f */
[----:B-1----:R-:W-:Y:S05]  /*80e0*/  @!P0 NANOSLEEP.SYNCS 0x989680 ;  /* 0x009896800000895d */ /* 0x002fea0003900000 */
[----:B------:R-:W1:Y:S02]  /*80f0*/  @!P0 SYNCS.PHASECHK.TRANS64 P0, [R6+URZ], R3 ;  /* 0x00000003060085a7 */ /* 0x000e64000800007f */
[----:B-1----:R-:W-:Y:S05]  /*8100*/  @!P0 BRA `(.L_x_190) ;  /* 0xfffffffc00f08947 */ /* 0x002fea000383ffff */
[----:B------:R-:W-:Y:S05]  /*8110*/  BRA `(.L_x_225) ;  /* 0xffffffec00e07947 */ /* 0x000fea000383ffff */
.L_x_191:
[----:B0-----:R0:W1:Y:S02]  /*8120*/  SYNCS.PHASECHK.TRANS64.TRYWAIT P0, [R7+URZ], R4 ;  /* 0x00000004070075a7 */ /* 0x001064000800017f */
[----:B-1----:R-:W-:Y:S05]  /*8130*/  @!P0 NANOSLEEP.SYNCS 0x989680 ;  /* 0x009896800000895d */ /* 0x002fea0003900000 */
[----:B------:R-:W1:Y:S02]  /*8140*/  @!P0 SYNCS.PHASECHK.TRANS64 P0, [R7+URZ], R4 ;  /* 0x00000004070085a7 */ /* 0x000e64000800007f */
[----:B-1----:R-:W-:Y:S05]  /*8150*/  @!P0 BRA `(.L_x_191) ;  /* 0xfffffffc00f08947 */ /* 0x002fea000383ffff */
[----:B------:R-:W-:Y:S05]  /*8160*/  BRA `(.L_x_226) ;  /* 0xffffffec00f07947 */ /* 0x000fea000383ffff */
.L_x_192:
[----:B0-----:R0:W1:Y:S02]  /*8170*/  SYNCS.PHASECHK.TRANS64.TRYWAIT P0, [R6+URZ], R3 ;  /* 0x00000003060075a7 */ /* 0x001064000800017f */
[----:B-1----:R-:W-:Y:S05]  /*8180*/  @!P0 NANOSLEEP.SYNCS 0x989680 ;  /* 0x009896800000895d */ /* 0x002fea0003900000 */
[----:B------:R-:W1:Y:S02]  /*8190*/  @!P0 SYNCS.PHASECHK.TRANS64 P0, [R6+URZ], R3 ;  /* 0x00000003060085a7 */ /* 0x000e64000800007f */
[----:B-1----:R-:W-:Y:S05]  /*81a0*/  @!P0 BRA `(.L_x_192) ;  /* 0xfffffffc00f08947 */ /* 0x002fea000383ffff */
[----:B------:R-:W-:Y:S05]  /*81b0*/  BRA `(.L_x_227) ;  /* 0xfffffff000007947 */ /* 0x000fea000383ffff */
.L_x_193:
[----:B0-----:R0:W1:Y:S02]  /*81c0*/  SYNCS.PHASECHK.TRANS64.TRYWAIT P0, [R7+URZ], R4 ;  /* 0x00000004070075a7 */ /* 0x001064000800017f */
[----:B-1----:R-:W-:Y:S05]  /*81d0*/  @!P0 NANOSLEEP.SYNCS 0x989680 ;  /* 0x009896800000895d */ /* 0x002fea0003900000 */
[----:B------:R-:W1:Y:S02]  /*81e0*/  @!P0 SYNCS.PHASECHK.TRANS64 P0, [R7+URZ], R4 ;  /* 0x00000004070085a7 */ /* 0x000e64000800007f */
[----:B-1----:R-:W-:Y:S05]  /*81f0*/  @!P0 BRA `(.L_x_193) ;  /* 0xfffffffc00f08947 */ /* 0x002fea000383ffff */
[----:B------:R-:W-:Y:S05]  /*8200*/  BRA `(.L_x_228) ;  /* 0xfffffff000107947 */ /* 0x000fea000383ffff */
.L_x_194:
[----:B0-----:R0:W1:Y:S02]  /*8210*/  SYNCS.PHASECHK.TRANS64.TRYWAIT P0, [R6+URZ], R3 ;  /* 0x00000003060075a7 */ /* 0x001064000800017f */
[----:B-1----:R-:W-:Y:S05]  /*8220*/  @!P0 NANOSLEEP.SYNCS 0x989680 ;  /* 0x009896800000895d */ /* 0x002fea0003900000 */
[----:B------:R-:W1:Y:S02]  /*8230*/  @!P0 SYNCS.PHASECHK.TRANS64 P0, [R6+URZ], R3 ;  /* 0x00000003060085a7 */ /* 0x000e64000800007f */
[----:B-1----:R-:W-:Y:S05]  /*8240*/  @!P0 BRA `(.L_x_194) ;  /* 0xfffffffc00f08947 */ /* 0x002fea000383ffff */
[----:B------:R-:W-:Y:S05]  /*8250*/  BRA `(.L_x_229) ;  /* 0xfffffff000207947 */ /* 0x000fea000383ffff */
.L_x_195:
[----:B0-----:R0:W1:Y:S02]  /*8260*/  SYNCS.PHASECHK.TRANS64.TRYWAIT P0, [R7+URZ], R4 ;  /* 0x00000004070075a7 */ /* 0x001064000800017f */
[----:B-1----:R-:W-:Y:S05]  /*8270*/  @!P0 NANOSLEEP.SYNCS 0x989680 ;  /* 0x009896800000895d */ /* 0x002fea0003900000 */
[----:B------:R-:W1:Y:S02]  /*8280*/  @!P0 SYNCS.PHASECHK.TRANS64 P0, [R7+URZ], R4 ;  /* 0x00000004070085a7 */ /* 0x000e64000800007f */
[----:B-1----:R-:W-:Y:S05]  /*8290*/  @!P0 BRA `(.L_x_195) ;  /* 0xfffffffc00f08947 */ /* 0x002fea000383ffff */
[----:B------:R-:W-:Y:S05]  /*82a0*/  BRA `(.L_x_230) ;  /* 0xfffffff000307947 */ /* 0x000fea000383ffff */
.L_x_196:
[----:B0-----:R0:W1:Y:S02]  /*82b0*/  SYNCS.PHASECHK.TRANS64.TRYWAIT P0, [R6+URZ], R3 ;  /* 0x00000003060075a7 */ /* 0x001064000800017f */
[----:B-1----:R-:W-:Y:S05]  /*82c0*/  @!P0 NANOSLEEP.SYNCS 0x989680 ;  /* 0x009896800000895d */ /* 0x002fea0003900000 */
[----:B------:R-:W1:Y:S02]  /*82d0*/  @!P0 SYNCS.PHASECHK.TRANS64 P0, [R6+URZ], R3 ;  /* 0x00000003060085a7 */ /* 0x000e64000800007f */
[----:B-1----:R-:W-:Y:S05]  /*82e0*/  @!P0 BRA `(.L_x_196) ;  /* 0xfffffffc00f08947 */ /* 0x002fea000383ffff */
[----:B------:R-:W-:Y:S05]  /*82f0*/  BRA `(.L_x_231) ;  /* 0xfffffff000407947 */ /* 0x000fea000383ffff */
.L_x_197:
[----:B0-----:R0:W1:Y:S02]  /*8300*/  SYNCS.PHASECHK.TRANS64.TRYWAIT P0, [R7+URZ], R4 ;  /* 0x00000004070075a7 */ /* 0x001064000800017f */
[----:B-1----:R-:W-:Y:S05]  /*8310*/  @!P0 NANOSLEEP.SYNCS 0x989680 ;  /* 0x009896800000895d */ /* 0x002fea0003900000 */
[----:B------:R-:W1:Y:S02]  /*8320*/  @!P0 SYNCS.PHASECHK.TRANS64 P0, [R7+URZ], R4 ;  /* 0x00000004070085a7 */ /* 0x000e64000800007f */
[----:B-1----:R-:W-:Y:S05]  /*8330*/  @!P0 BRA `(.L_x_197) ;  /* 0xfffffffc00f08947 */ /* 0x002fea000383ffff */
[----:B------:R-:W-:Y:S05]  /*8340*/  BRA `(.L_x_232) ;  /* 0xfffffff000507947 */ /* 0x000fea000383ffff */
.L_x_198:
[----:B0-----:R0:W1:Y:S02]  /*8350*/  SYNCS.PHASECHK.TRANS64.TRYWAIT P0, [R6+URZ], R3 ;  /* 0x00000003060075a7 */ /* 0x001064000800017f */
[----:B-1----:R-:W-:Y:S05]  /*8360*/  @!P0 NANOSLEEP.SYNCS 0x989680 ;  /* 0x009896800000895d */ /* 0x002fea0003900000 */
[----:B------:R-:W1:Y:S02]  /*8370*/  @!P0 SYNCS.PHASECHK.TRANS64 P0, [R6+URZ], R3 ;  /* 0x00000003060085a7 */ /* 0x000e64000800007f */
[----:B-1----:R-:W-:Y:S05]  /*8380*/  @!P0 BRA `(.L_x_198) ;  /* 0xfffffffc00f08947 */ /* 0x002fea000383ffff */
[----:B------:R-:W-:Y:S05]  /*8390*/  BRA `(.L_x_233) ;  /* 0xfffffff000607947 */ /* 0x000fea000383ffff */
.L_x_199:
[----:B0-----:R0:W1:Y:S02]  /*83a0*/  SYNCS.PHASECHK.TRANS64.TRYWAIT P0, [R7+URZ], R4 ;  /* 0x00000004070075a7 */ /* 0x001064000800017f */
[----:B-1----:R-:W-:Y:S05]  /*83b0*/  @!P0 NANOSLEEP.SYNCS 0x989680 ;  /* 0x009896800000895d */ /* 0x002fea0003900000 */
[----:B------:R-:W1:Y:S02]  /*83c0*/  @!P0 SYNCS.PHASECHK.TRANS64 P0, [R7+URZ], R4 ;  /* 0x00000004070085a7 */ /* 0x000e64000800007f */
[----:B-1----:R-:W-:Y:S05]  /*83d0*/  @!P0 BRA `(.L_x_199) ;  /* 0xfffffffc00f08947 */ /* 0x002fea000383ffff */
[----:B------:R-:W-:Y:S05]  /*83e0*/  BRA `(.L_x_234) ;  /* 0xfffffff000707947 */ /* 0x000fea000383ffff */
.L_x_200:
[----:B0-----:R0:W1:Y:S02]  /*83f0*/  SYNCS.PHASECHK.TRANS64.TRYWAIT P0, [R6+URZ], R3 ;  /* 0x00000003060075a7 */ /* 0x001064000800017f */
[----:B-1----:R-:W-:Y:S05]  /*8400*/  @!P0 NANOSLEEP.SYNCS 0x989680 ;  /* 0x009896800000895d */ /* 0x002fea0003900000 */
[----:B------:R-:W1:Y:S02]  /*8410*/  @!P0 SYNCS.PHASECHK.TRANS64 P0, [R6+URZ], R3 ;  /* 0x00000003060085a7 */ /* 0x000e64000800007f */
[----:B-1----:R-:W-:Y:S05]  /*8420*/  @!P0 BRA `(.L_x_200) ;  /* 0xfffffffc00f08947 */ /* 0x002fea000383ffff */
[----:B------:R-:W-:Y:S05]  /*8430*/  BRA `(.L_x_235) ;  /* 0xfffffff000807947 */ /* 0x000fea000383ffff */
.L_x_201:
[----:B0-----:R0:W1:Y:S02]  /*8440*/  SYNCS.PHASECHK.TRANS64.TRYWAIT P0, [R7+URZ], R4 ;  /* 0x00000004070075a7 */ /* 0x001064000800017f */
[----:B-1----:R-:W-:Y:S05]  /*8450*/  @!P0 NANOSLEEP.SYNCS 0x989680 ;  /* 0x009896800000895d */ /* 0x002fea0003900000 */
[----:B------:R-:W1:Y:S02]  /*8460*/  @!P0 SYNCS.PHASECHK.TRANS64 P0, [R7+URZ], R4 ;  /* 0x00000004070085a7 */ /* 0x000e64000800007f */
[----:B-1----:R-:W-:Y:S05]  /*8470*/  @!P0 BRA `(.L_x_201) ;  /* 0xfffffffc00f08947 */ /* 0x002fea000383ffff */
[----:B------:R-:W-:Y:S05]  /*8480*/  BRA `(.L_x_236) ;  /* 0xfffffff000907947 */ /* 0x000fea000383ffff */
.L_x_202:
[----:B0-----:R0:W1:Y:S02]  /*8490*/  SYNCS.PHASECHK.TRANS64.TRYWAIT P0, [R6+URZ], R3 ;  /* 0x00000003060075a7 */ /* 0x001064000800017f */
[----:B-1----:R-:W-:Y:S05]  /*84a0*/  @!P0 NANOSLEEP.SYNCS 0x989680 ;  /* 0x009896800000895d */ /* 0x002fea0003900000 */
[----:B------:R-:W1:Y:S02]  /*84b0*/  @!P0 SYNCS.PHASECHK.TRANS64 P0, [R6+URZ], R3 ;  /* 0x00000003060085a7 */ /* 0x000e64000800007f */
[----:B-1----:R-:W-:Y:S05]  /*84c0*/  @!P0 BRA `(.L_x_202) ;  /* 0xfffffffc00f08947 */ /* 0x002fea000383ffff */
[----:B------:R-:W-:Y:S05]  /*84d0*/  BRA `(.L_x_237) ;  /* 0xfffffff000a07947 */ /* 0x000fea000383ffff */
.L_x_203:
[----:B0-----:R0:W1:Y:S02]  /*84e0*/  SYNCS.PHASECHK.TRANS64.TRYWAIT P0, [R7+URZ], R4 ;  /* 0x00000004070075a7 */ /* 0x001064000800017f */
[----:B-1----:R-:W-:Y:S05]  /*84f0*/  @!P0 NANOSLEEP.SYNCS 0x989680 ;  /* 0x009896800000895d */ /* 0x002fea0003900000 */
[----:B------:R-:W1:Y:S02]  /*8500*/  @!P0 SYNCS.PHASECHK.TRANS64 P0, [R7+URZ], R4 ;  /* 0x00000004070085a7 */ /* 0x000e64000800007f */
[----:B-1----:R-:W-:Y:S05]  /*8510*/  @!P0 BRA `(.L_x_203) ;  /* 0xfffffffc00f08947 */ /* 0x002fea000383ffff */
[----:B------:R-:W-:Y:S05]  /*8520*/  BRA `(.L_x_238) ;  /* 0xfffffff000b07947 */ /* 0x000fea000383ffff */
.L_x_204:
[----:B0-----:R0:W1:Y:S02]  /*8530*/  SYNCS.PHASECHK.TRANS64.TRYWAIT P0, [R6+URZ], R3 ;  /* 0x00000003060075a7 */ /* 0x001064000800017f */
[----:B-1----:R-:W-:Y:S05]  /*8540*/  @!P0 NANOSLEEP.SYNCS 0x989680 ;  /* 0x009896800000895d */ /* 0x002fea0003900000 */
[----:B------:R-:W1:Y:S02]  /*8550*/  @!P0 SYNCS.PHASECHK.TRANS64 P0, [R6+URZ], R3 ;  /* 0x00000003060085a7 */ /* 0x000e64000800007f */
[----:B-1----:R-:W-:Y:S05]  /*8560*/  @!P0 BRA `(.L_x_204) ;  /* 0xfffffffc00f08947 */ /* 0x002fea000383ffff */
[----:B------:R-:W-:Y:S05]  /*8570*/  BRA `(.L_x_239) ;  /* 0xfffffff000c07947 */ /* 0x000fea000383ffff */
.L_x_205:
[----:B0-----:R0:W1:Y:S02]  /*8580*/  SYNCS.PHASECHK.TRANS64.TRYWAIT P0, [R7+URZ], R4 ;  /* 0x00000004070075a7 */ /* 0x001064000800017f */
[----:B-1----:R-:W-:Y:S05]  /*8590*/  @!P0 NANOSLEEP.SYNCS 0x989680 ;  /* 0x009896800000895d */ /* 0x002fea0003900000 */
[----:B------:R-:W1:Y:S02]  /*85a0*/  @!P0 SYNCS.PHASECHK.TRANS64 P0, [R7+URZ], R4 ;  /* 0x00000004070085a7 */ /* 0x000e64000800007f */
[----:B-1----:R-:W-:Y:S05]  /*85b0*/  @!P0 BRA `(.L_x_205) ;  /* 0xfffffffc00f08947 */ /* 0x002fea000383ffff */
[----:B------:R-:W-:Y:S05]  /*85c0*/  BRA `(.L_x_240) ;  /* 0xfffffff000d07947 */ /* 0x000fea000383ffff */
.L_x_206:
[----:B0-----:R0:W1:Y:S02]  /*85d0*/  SYNCS.PHASECHK.TRANS64.TRYWAIT P0, [R6+URZ], R3 ;  /* 0x00000003060075a7 */ /* 0x001064000800017f */
[----:B-1----:R-:W-:Y:S05]  /*85e0*/  @!P0 NANOSLEEP.SYNCS 0x989680 ;  /* 0x009896800000895d */ /* 0x002fea0003900000 */
[----:B------:R-:W1:Y:S02]  /*85f0*/  @!P0 SYNCS.PHASECHK.TRANS64 P0, [R6+URZ], R3 ;  /* 0x00000003060085a7 */ /* 0x000e64000800007f */
[----:B-1----:R-:W-:Y:S05]  /*8600*/  @!P0 BRA `(.L_x_206) ;  /* 0xfffffffc00f08947 */ /* 0x002fea000383ffff */
[----:B------:R-:W-:Y:S05]  /*8610*/  BRA `(.L_x_241) ;  /* 0xfffffff000e07947 */ /* 0x000fea000383ffff */
.L_x_207:
[----:B0-----:R0:W1:Y:S02]  /*8620*/  SYNCS.PHASECHK.TRANS64.TRYWAIT P0, [R7+URZ], R4 ;  /* 0x00000004070075a7 */ /* 0x001064000800017f */
[----:B-1----:R-:W-:Y:S05]  /*8630*/  @!P0 NANOSLEEP.SYNCS 0x989680 ;  /* 0x009896800000895d */ /* 0x002fea0003900000 */
[----:B------:R-:W1:Y:S02]  /*8640*/  @!P0 SYNCS.PHASECHK.TRANS64 P0, [R7+URZ], R4 ;  /* 0x00000004070085a7 */ /* 0x000e64000800007f */
[----:B-1----:R-:W-:Y:S05]  /*8650*/  @!P0 BRA `(.L_x_207) ;  /* 0xfffffffc00f08947 */ /* 0x002fea000383ffff */
[----:B------:R-:W-:Y:S05]  /*8660*/  BRA `(.L_x_242) ;  /* 0xfffffff000f07947 */ /* 0x000fea000383ffff */
.L_x_208:
[----:B0-----:R0:W1:Y:S02]  /*8670*/  SYNCS.PHASECHK.TRANS64.TRYWAIT P0, [R6+URZ], R3 ;  /* 0x00000003060075a7 */ /* 0x001064000800017f */
[----:B-1----:R-:W-:Y:S05]  /*8680*/  @!P0 NANOSLEEP.SYNCS 0x989680 ;  /* 0x009896800000895d */ /* 0x002fea0003900000 */
[----:B------:R-:W1:Y:S02]  /*8690*/  @!P0 SYNCS.PHASECHK.TRANS64 P0, [R6+URZ], R3 ;  /* 0x00000003060085a7 */ /* 0x000e64000800007f */
[----:B-1----:R-:W-:Y:S05]  /*86a0*/  @!P0 BRA `(.L_x_208) ;  /* 0xfffffffc00f08947 */ /* 0x002fea000383ffff */
[----:B------:R-:W-:Y:S05]  /*86b0*/  BRA `(.L_x_243) ;  /* 0xfffffff400007947 */ /* 0x000fea000383ffff */
.L_x_209:
[----:B0-----:R0:W1:Y:S02]  /*86c0*/  SYNCS.PHASECHK.TRANS64.TRYWAIT P0, [R7+URZ], R4 ;  /* 0x00000004070075a7 */ /* 0x001064000800017f */
[----:B-1----:R-:W-:Y:S05]  /*86d0*/  @!P0 NANOSLEEP.SYNCS 0x989680 ;  /* 0x009896800000895d */ /* 0x002fea0003900000 */
[----:B------:R-:W1:Y:S02]  /*86e0*/  @!P0 SYNCS.PHASECHK.TRANS64 P0, [R7+URZ], R4 ;  /* 0x00000004070085a7 */ /* 0x000e64000800007f */
[----:B-1----:R-:W-:Y:S05]  /*86f0*/  @!P0 BRA `(.L_x_209) ;  /* 0xfffffffc00f08947 */ /* 0x002fea000383ffff */
[----:B------:R-:W-:Y:S05]  /*8700*/  BRA `(.L_x_244) ;  /* 0xfffffff400107947 */ /* 0x000fea000383ffff */
.L_x_210:
[----:B0-----:R0:W1:Y:S02]  /*8710*/  SYNCS.PHASECHK.TRANS64.TRYWAIT P0, [R6+URZ], R3 ;  /* 0x00000003060075a7 */ /* 0x001064000800017f */
[----:B-1----:R-:W-:Y:S05]  /*8720*/  @!P0 NANOSLEEP.SYNCS 0x989680 ;  /* 0x009896800000895d */ /* 0x002fea0003900000 */
[----:B------:R-:W1:Y:S02]  /*8730*/  @!P0 SYNCS.PHASECHK.TRANS64 P0, [R6+URZ], R3 ;  /* 0x00000003060085a7 */ /* 0x000e64000800007f */
[----:B-1----:R-:W-:Y:S05]  /*8740*/  @!P0 BRA `(.L_x_210) ;  /* 0xfffffffc00f08947 */ /* 0x002fea000383ffff */
[----:B------:R-:W-:Y:S05]  /*8750*/  BRA `(.L_x_245) ;  /* 0xfffffff400207947 */ /* 0x000fea000383ffff */
.L_x_211:
[----:B0-----:R0:W1:Y:S02]  /*8760*/  SYNCS.PHASECHK.TRANS64.TRYWAIT P0, [R7+URZ], R4 ;  /* 0x00000004070075a7 */ /* 0x001064000800017f */
[----:B-1----:R-:W-:Y:S05]  /*8770*/  @!P0 NANOSLEEP.SYNCS 0x989680 ;  /* 0x009896800000895d */ /* 0x002fea0003900000 */
[----:B------:R-:W1:Y:S02]  /*8780*/  @!P0 SYNCS.PHASECHK.TRANS64 P0, [R7+URZ], R4 ;  /* 0x00000004070085a7 */ /* 0x000e64000800007f */
[----:B-1----:R-:W-:Y:S05]  /*8790*/  @!P0 BRA `(.L_x_211) ;  /* 0xfffffffc00f08947 */ /* 0x002fea000383ffff */
[----:B------:R-:W-:Y:S05]  /*87a0*/  BRA `(.L_x_246) ;  /* 0xfffffff400307947 */ /* 0x000fea000383ffff */
.L_x_212:
[----:B0-----:R0:W1:Y:S02]  /*87b0*/  SYNCS.PHASECHK.TRANS64.TRYWAIT P0, [R6+URZ], R3 ;  /* 0x00000003060075a7 */ /* 0x001064000800017f */
[----:B-1----:R-:W-:Y:S05]  /*87c0*/  @!P0 NANOSLEEP.SYNCS 0x989680 ;  /* 0x009896800000895d */ /* 0x002fea0003900000 */
[----:B------:R-:W1:Y:S02]  /*87d0*/  @!P0 SYNCS.PHASECHK.TRANS64 P0, [R6+URZ], R3 ;  /* 0x00000003060085a7 */ /* 0x000e64000800007f */
[----:B-1----:R-:W-:Y:S05]  /*87e0*/  @!P0 BRA `(.L_x_212) ;  /* 0xfffffffc00f08947 */ /* 0x002fea000383ffff */
[----:B------:R-:W-:Y:S05]  /*87f0*/  BRA `(.L_x_247) ;  /* 0xfffffff400407947 */ /* 0x000fea000383ffff */
.L_x_213:
[----:B-1----:R1:W2:Y:S02]  /*8800*/  SYNCS.PHASECHK.TRANS64.TRYWAIT P0, [R7+URZ], R4 ;  /* 0x00000004070075a7 */ /* 0x0022a4000800017f */
[----:B--2---:R-:W-:Y:S05]  /*8810*/  @!P0 NANOSLEEP.SYNCS 0x989680 ;  /* 0x009896800000895d */ /* 0x004fea0003900000 */
[----:B------:R-:W2:Y:S02]  /*8820*/  @!P0 SYNCS.PHASECHK.TRANS64 P0, [R7+URZ], R4 ;  /* 0x00000004070085a7 */ /* 0x000ea4000800007f */
[----:B--2---:R-:W-:Y:S05]  /*8830*/  @!P0 BRA `(.L_x_213) ;  /* 0xfffffffc00f08947 */ /* 0x004fea000383ffff */
[----:B------:R-:W-:Y:S05]  /*8840*/  BRA `(.L_x_248) ;  /* 0xfffffff400487947 */ /* 0x000fea000383ffff */
.L_x_249:
[----:B------:R-:W-:-:S00]  /*8850*/  BRA `(.L_x_249) ;  /* 0xfffffffc00fc7947 */ /* 0x000fc0000383ffff */
[----:B------:R-:W-:-:S00]  /*8860*/  NOP ;  /* 0x0000000000007918 */ /* 0x000fc00000000000 */
        /* <DEDUP_REMOVED lines=9> */
.L_x_250:


//--------------------- .nv.global.init           --------------------------
	.section	.nv.global.init,"aw",@progbits
.nv.global.init:
	.type		$str$22,@object
	.size		$str$22,($str$23 - $str$22)
$str$22:
        /*0000*/ 	.byte	0x6b, 0x5f, 0x74, 0x69, 0x6c, 0x65, 0x5f, 0x63, 0x6f, 0x75, 0x6e, 0x74, 0x20, 0x3e, 0x3d, 0x20
        /*0010*/ 	.byte	0x31, 0x00
	.type		$str$23,@object
	.size		$str$23,(__unnamed_1 - $str$23)
$str$23:
        /*0012*/ 	.byte	0x2f, 0x74, 0x6d, 0x70, 0x2f, 0x63, 0x75, 0x74, 0x6c, 0x61, 0x73, 0x73, 0x5f, 0x73, 0x77, 0x65
        /*0022*/ 	.byte	0x65, 0x70, 0x5f, 0x73, 0x72, 0x63, 0x2f, 0x69, 0x6e, 0x63, 0x6c, 0x75, 0x64, 0x65, 0x2f, 0x63
        /*0032*/ 	.byte	0x75, 0x74, 0x6c, 0x61, 0x73, 0x73, 0x2f, 0x67, 0x65, 0x6d, 0x6d, 0x2f, 0x63, 0x6f, 0x6c, 0x6c
        /*0042*/ 	.byte	0x65, 0x63, 0x74, 0x69, 0x76, 0x65, 0x2f, 0x73, 0x6d, 0x39, 0x30, 0x5f, 0x6d, 0x6d, 0x61, 0x5f
        /*0052*/ 	.byte	0x74, 0x6d, 0x61, 0x5f, 0x67, 0x6d, 0x6d, 0x61, 0x5f, 0x73, 0x73, 0x5f, 0x77, 0x61, 0x72, 0x70
        /*0062*/ 	.byte	0x73, 0x70, 0x65, 0x63, 0x69, 0x61, 0x6c, 0x69, 0x7a, 0x65, 0x64, 0x2e, 0x68, 0x70, 0x70, 0x00
	.type		__unnamed_1,@object
	.size		__unnamed_1,(.L_0 - __unnamed_1)
__unnamed_1:
        /*0072*/ 	.byte	0x76, 0x6f, 0x69, 0x64, 0x20, 0x63, 0x75, 0x74, 0x6c, 0x61, 0x73, 0x73, 0x3a, 0x3a, 0x67, 0x65
        /* <DEDUP_REMOVED lines=173> */
        /*0b52*/ 	.byte	0x74, 0x79, 0x5d, 0x00
.L_0:


//--------------------- .nv.shared._ZN7cutlass13device_kernelINS_4gemm6kernel13GemmUniversalIN4cute5tupleIJiiiiEEENS1_10collective13CollectiveMmaINS1_34MainloopSm90TmaGmmaWarpSpecializedILi28ENS5_IJNS4_1CILi2EEENSA_ILi4EEENSA_ILi1EEEEEENS1_35KernelTmaWarpSpecializedCooperativeEEENS5_IJNSA_ILi128EEESH_NSA_ILi32EEEEEEaNS5_IJlSD_lEEEaSK_NS4_8TiledMMAINS4_8MMA_AtomIJNS4_4SM904GMMA27MMA_64x128x32_S32S8S8_SS_TNEEEENS4_6LayoutINS5_IJSB_SD_SD_EEENS5_IJSD_NSA_ILi0EEEST_EEEEENS5_IJNS4_10UnderscoreESW_SW_EEEEENS4_23SM90_TMA_LOAD_MULTICASTENS4_14ComposedLayoutINS4_7SwizzleILi1ELi4ELi3EEENS4_18smem_ptr_flag_bitsILi8EEENSR_INS5_IJNSA_ILi8EEESI_EEENS5_IJSI_SD_EEEEEEEvNS4_8identityESZ_S19_vS1A_EENS_8epilogue10collective6detail29Sm90TmaWarpSpecializedAdapterINS1D_15DefaultEpilogueIaSK_SK_NS1C_6thread17LinearCombinationIaLi1EiiLNS1H_9ScaleType4KindE0ELNS_15FloatRoundStyleE2EaEENS1_15EpilogueDefaultEEEEEvvEEEEvNT_6ParamsE --------------------------
	.section	.nv.shared._ZN7cutlass13device_kernelINS_4gemm6kernel13GemmUniversalIN4cute5tupleIJiiiiEEENS1_10collective13CollectiveMmaINS1_34MainloopSm90TmaGmmaWarpSpecializedILi28ENS5_IJNS4_1CILi2EEENSA_ILi4EEENSA_ILi1EEEEEENS1_35KernelTmaWarpSpecializedCooperativeEEENS5_IJNSA_ILi128EEESH_NSA_ILi32EEEEEEaNS5_IJlSD_lEEEaSK_NS4_8TiledMMAINS4_8MMA_AtomIJNS4_4SM904GMMA27MMA_64x128x32_S32S8S8_SS_TNEEEENS4_6LayoutINS5_IJSB_SD_SD_EEENS5_IJSD_NSA_ILi0EEEST_EEEEENS5_IJNS4_10UnderscoreESW_SW_EEEEENS4_23SM90_TMA_LOAD_MULTICASTENS4_14ComposedLayoutINS4_7SwizzleILi1ELi4ELi3EEENS4_18smem_ptr_flag_bitsILi8EEENSR_INS5_IJNSA_ILi8EEESI_EEENS5_IJSI_SD_EEEEEEEvNS4_8identityESZ_S19_vS1A_EENS_8epilogue10collective6detail29Sm90TmaWarpSpecializedAdapterINS1D_15DefaultEpilogueIaSK_SK_NS1C_6thread17LinearCombinationIaLi1EiiLNS1H_9ScaleType4KindE0ELNS_15FloatRoundStyleE2EaEENS1_15EpilogueDefaultEEEEEvvEEEEvNT_6ParamsE,"aw",@nobits
	.sectionflags	@""
	.align	16
	.zero		1024


//--------------------- .nv.shared.reserved.0     --------------------------
	.section	.nv.shared.reserved.0,"aw",@nobits
	.weak		__nv_reservedSMEM_offset_0_alias
	.size		__nv_reservedSMEM_offset_0_alias, 0, 0
	.other		__nv_reservedSMEM_offset_0_alias,@"STO_CUDA_RESERVED_SHARED STV_DEFAULT"
__nv_reservedSMEM_offset_0_alias:
	.zero		0


//--------------------- .nv.global                --------------------------
	.section	.nv.global,"aw",@nobits
.nv.global:
	.type		_ZN40_INTERNAL_8ce62a05_4_k_cu_c4cadcb6_238374cute1_E,@object
	.size		_ZN40_INTERNAL_8ce62a05_4_k_cu_c4cadcb6_238374cute1_E,(_ZN40_INTERNAL_8ce62a05_4_k_cu_c4cadcb6_238374cuda3std3__45__cpo6cbeginE - _ZN40_INTERNAL_8ce62a05_4_k_cu_c4cadcb6_238374cute1_E)
_ZN40_INTERNAL_8ce62a05_4_k_cu_c4cadcb6_238374cute1_E:
	.zero		1
	.type		_ZN40_INTERNAL_8ce62a05_4_k_cu_c4cadcb6_238374cuda3std3__45__cpo6cbeginE,@object
	.size		_ZN40_INTERNAL_8ce62a05_4_k_cu_c4cadcb6_238374cuda3std3__45__cpo6cbeginE,(_ZN40_INTERNAL_8ce62a05_4_k_cu_c4cadcb6_238374cuda3std3__48in_placeE - _ZN40_INTERNAL_8ce62a05_4_k_cu_c4cadcb6_238374cuda3std3__45__cpo6cbeginE)
_ZN40_INTERNAL_8ce62a05_4_k_cu_c4cadcb6_238374cuda3std3__45__cpo6cbeginE:
	.zero		1
	.type		_ZN40_INTERNAL_8ce62a05_4_k_cu_c4cadcb6_238374cuda3std3__48in_placeE,@object
	.size		_ZN40_INTERNAL_8ce62a05_4_k_cu_c4cadcb6_238374cuda3std3__48in_placeE,(_ZN40_INTERNAL_8ce62a05_4_k_cu_c4cadcb6_238374cuda3std6ranges3__45__cpo9iter_moveE - _ZN40_INTERNAL_8ce62a05_4_k_cu_c4cadcb6_238374cuda3std3__48in_placeE)
_ZN40_INTERNAL_8ce62a05_4_k_cu_c4cadcb6_238374cuda3std3__48in_placeE:
	.zero		1
	.type		_ZN40_INTERNAL_8ce62a05_4_k_cu_c4cadcb6_238374cuda3std6ranges3__45__cpo9iter_moveE,@object
	.size		_ZN40_INTERNAL_8ce62a05_4_k_cu_c4cadcb6_238374cuda3std6ranges3__45__cpo9iter_moveE,(_ZN40_INTERNAL_8ce62a05_4_k_cu_c4cadcb6_238374cuda3std3__45__cpo5beginE - _ZN40_INTERNAL_8ce62a05_4_k_cu_c4cadcb6_238374cuda3std6ranges3__45__cpo9iter_moveE)
_ZN40_INTERNAL_8ce62a05_4_k_cu_c4cadcb6_238374cuda3std6ranges3__45__cpo9iter_moveE:
	.zero		1
	.type		_ZN40_INTERNAL_8ce62a05_4_k_cu_c4cadcb6_238374cuda3std3__45__cpo5beginE,@object
	.size		_ZN40_INTERNAL_8ce62a05_4_k_cu_c4cadcb6_238374cuda3std3__45__cpo5beginE,(_ZN40_INTERNAL_8ce62a05_4_k_cu_c4cadcb6_238374cuda3std3__442_GLOBAL__N__8ce62a05_4_k_cu_c4cadcb6_238376ignoreE - _ZN40_INTERNAL_8ce62a05_4_k_cu_c4cadcb6_238374cuda3std3__45__cpo5beginE)
_ZN40_INTERNAL_8ce62a05_4_k_cu_c4cadcb6_238374cuda3std3__45__cpo5beginE:
	.zero		1
	.type		_ZN40_INTERNAL_8ce62a05_4_k_cu_c4cadcb6_238374cuda3std3__442_GLOBAL__N__8ce62a05_4_k_cu_c4cadcb6_238376ignoreE,@object
	.size		_ZN40_INTERNAL_8ce62a05_4_k_cu_c4cadcb6_238374cuda3std3__442_GLOBAL__N__8ce62a05_4_k_cu_c4cadcb6_238376ignoreE,(_ZN40_INTERNAL_8ce62a05_4_k_cu_c4cadcb6_238374cute7productE - _ZN40_INTERNAL_8ce62a05_4_k_cu_c4cadcb6_238374cuda3std3__442_GLOBAL__N__8ce62a05_4_k_cu_c4cadcb6_238376ignoreE)
_ZN40_INTERNAL_8ce62a05_4_k_cu_c4cadcb6_238374cuda3std3__442_GLOBAL__N__8ce62a05_4_k_cu_c4cadcb6_238376ignoreE:
	.zero		1
	.type		_ZN40_INTERNAL_8ce62a05_4_k_cu_c4cadcb6_238374cute7productE,@object
	.size		_ZN40_INTERNAL_8ce62a05_4_k_cu_c4cadcb6_238374cute7productE,(_ZN40_INTERNAL_8ce62a05_4_k_cu_c4cadcb6_238374cuda3std3__45__cpo3endE - _ZN40_INTERNAL_8ce62a05_4_k_cu_c4cadcb6_238374cute7productE)
_ZN40_INTERNAL_8ce62a05_4_k_cu_c4cadcb6_238374cute7productE:
	.zero		1
	.type		_ZN40_INTERNAL_8ce62a05_4_k_cu_c4cadcb6_238374cuda3std3__45__cpo3endE,@object
	.size		_ZN40_INTERNAL_8ce62a05_4_k_cu_c4cadcb6_238374cuda3std3__45__cpo3endE,(_ZN40_INTERNAL_8ce62a05_4_k_cu_c4cadcb6_238374cuda3std3__419piecewise_constructE - _ZN40_INTERNAL_8ce62a05_4_k_cu_c4cadcb6_238374cuda3std3__45__cpo3endE)
_ZN40_INTERNAL_8ce62a05_4_k_cu_c4cadcb6_238374cuda3std3__45__cpo3endE:
	.zero		1
	.type		_ZN40_INTERNAL_8ce62a05_4_k_cu_c4cadcb6_238374cuda3std3__419piecewise_constructE,@object
	.size		_ZN40_INTERNAL_8ce62a05_4_k_cu_c4cadcb6_238374cuda3std3__419piecewise_constructE,(_ZN40_INTERNAL_8ce62a05_4_k_cu_c4cadcb6_238374cuda3std3__45__cpo4cendE - _ZN40_INTERNAL_8ce62a05_4_k_cu_c4cadcb6_238374cuda3std3__419piecewise_constructE)
_ZN40_INTERNAL_8ce62a05_4_k_cu_c4cadcb6_238374cuda3std3__419piecewise_constructE:
	.zero		1
	.type		_ZN40_INTERNAL_8ce62a05_4_k_cu_c4cadcb6_238374cuda3std3__45__cpo4cendE,@object
	.size		_ZN40_INTERNAL_8ce62a05_4_k_cu_c4cadcb6_238374cuda3std3__45__cpo4cendE,(_ZN40_INTERNAL_8ce62a05_4_k_cu_c4cadcb6_238374cuda3std6ranges3__45__cpo4swapE - _ZN40_INTERNAL_8ce62a05_4_k_cu_c4cadcb6_238374cuda3std3__45__cpo4cendE)
_ZN40_INTERNAL_8ce62a05_4_k_cu_c4cadcb6_238374cuda3std3__45__cpo4cendE:
	.zero		1
	.type		_ZN40_INTERNAL_8ce62a05_4_k_cu_c4cadcb6_238374cuda3std6ranges3__45__cpo4swapE,@object
	.size		_ZN40_INTERNAL_8ce62a05_4_k_cu_c4cadcb6_238374cuda3std6ranges3__45__cpo4swapE,(.L_8 - _ZN40_INTERNAL_8ce62a05_4_k_cu_c4cadcb6_238374cuda3std6ranges3__45__cpo4swapE)
_ZN40_INTERNAL_8ce62a05_4_k_cu_c4cadcb6_238374cuda3std6ranges3__45__cpo4swapE:
	.zero		1
.L_8:


//--------------------- .nv.constant0._ZN7cutlass13device_kernelINS_4gemm6kernel13GemmUniversalIN4cute5tupleIJiiiiEEENS1_10collective13CollectiveMmaINS1_34MainloopSm90TmaGmmaWarpSpecializedILi28ENS5_IJNS4_1CILi2EEENSA_ILi4EEENSA_ILi1EEEEEENS1_35KernelTmaWarpSpecializedCooperativeEEENS5_IJNSA_ILi128EEESH_NSA_ILi32EEEEEEaNS5_IJlSD_lEEEaSK_NS4_8TiledMMAINS4_8MMA_AtomIJNS4_4SM904GMMA27MMA_64x128x32_S32S8S8_SS_TNEEEENS4_6LayoutINS5_IJSB_SD_SD_EEENS5_IJSD_NSA_ILi0EEEST_EEEEENS5_IJNS4_10UnderscoreESW_SW_EEEEENS4_23SM90_TMA_LOAD_MULTICASTENS4_14ComposedLayoutINS4_7SwizzleILi1ELi4ELi3EEENS4_18smem_ptr_flag_bitsILi8EEENSR_INS5_IJNSA_ILi8EEESI_EEENS5_IJSI_SD_EEEEEEEvNS4_8identityESZ_S19_vS1A_EENS_8epilogue10collective6detail29Sm90TmaWarpSpecializedAdapterINS1D_15DefaultEpilogueIaSK_SK_NS1C_6thread17LinearCombinationIaLi1EiiLNS1H_9ScaleType4KindE0ELNS_15FloatRoundStyleE2EaEENS1_15EpilogueDefaultEEEEEvvEEEEvNT_6ParamsE --------------------------
	.section	.nv.constant0._ZN7cutlass13device_kernelINS_4gemm6kernel13GemmUniversalIN4cute5tupleIJiiiiEEENS1_10collective13CollectiveMmaINS1_34MainloopSm90TmaGmmaWarpSpecializedILi28ENS5_IJNS4_1CILi2EEENSA_ILi4EEENSA_ILi1EEEEEENS1_35KernelTmaWarpSpecializedCooperativeEEENS5_IJNSA_ILi128EEESH_NSA_ILi32EEEEEEaNS5_IJlSD_lEEEaSK_NS4_8TiledMMAINS4_8MMA_AtomIJNS4_4SM904GMMA27MMA_64x128x32_S32S8S8_SS_TNEEEENS4_6LayoutINS5_IJSB_SD_SD_EEENS5_IJSD_NSA_ILi0EEEST_EEEEENS5_IJNS4_10UnderscoreESW_SW_EEEEENS4_23SM90_TMA_LOAD_MULTICASTENS4_14ComposedLayoutINS4_7SwizzleILi1ELi4ELi3EEENS4_18smem_ptr_flag_bitsILi8EEENSR_INS5_IJNSA_ILi8EEESI_EEENS5_IJSI_SD_EEEEEEEvNS4_8identityESZ_S19_vS1A_EENS_8epilogue10collective6detail29Sm90TmaWarpSpecializedAdapterINS1D_15DefaultEpilogueIaSK_SK_NS1C_6thread17LinearCombinationIaLi1EiiLNS1H_9ScaleType4KindE0ELNS_15FloatRoundStyleE2EaEENS1_15EpilogueDefaultEEEEEvvEEEEvNT_6ParamsE,"a",@progbits
	.sectionflags	@""
	.align	4
.nv.constant0._ZN7cutlass13device_kernelINS_4gemm6kernel13GemmUniversalIN4cute5tupleIJiiiiEEENS1_10collective13CollectiveMmaINS1_34MainloopSm90TmaGmmaWarpSpecializedILi28ENS5_IJNS4_1CILi2EEENSA_ILi4EEENSA_ILi1EEEEEENS1_35KernelTmaWarpSpecializedCooperativeEEENS5_IJNSA_ILi128EEESH_NSA_ILi32EEEEEEaNS5_IJlSD_lEEEaSK_NS4_8TiledMMAINS4_8MMA_AtomIJNS4_4SM904GMMA27MMA_64x128x32_S32S8S8_SS_TNEEEENS4_6LayoutINS5_IJSB_SD_SD_EEENS5_IJSD_NSA_ILi0EEEST_EEEEENS5_IJNS4_10UnderscoreESW_SW_EEEEENS4_23SM90_TMA_LOAD_MULTICASTENS4_14ComposedLayoutINS4_7SwizzleILi1ELi4ELi3EEENS4_18smem_ptr_flag_bitsILi8EEENSR_INS5_IJNSA_ILi8EEESI_EEENS5_IJSI_SD_EEEEEEEvNS4_8identityESZ_S19_vS1A_EENS_8epilogue10collective6detail29Sm90TmaWarpSpecializedAdapterINS1D_15DefaultEpilogueIaSK_SK_NS1C_6thread17LinearCombinationIaLi1EiiLNS1H_9ScaleType4KindE0ELNS_15FloatRoundStyleE2EaEENS1_15EpilogueDefaultEEEEEvvEEEEvNT_6ParamsE:
	.zero		1664


//--------------------- SYMBOLS --------------------------

	.type		.nv.reservedSmem.offset0,@object
	.size		.nv.reservedSmem.offset0,0x4
	.type		__assertfail,@function
